//
// Generated by NVIDIA NVVM Compiler
//
// Compiler Build ID: CL-36424714
// Cuda compilation tools, release 13.0, V13.0.88
// Based on NVVM 20.0.0
//

.version 9.0
.target sm_100
.address_size 64

	// .globl	_Z8sim_stopPyPbPi
.global .align 4 .b8 precalc_xorwow_matrix[102400];
.global .align 4 .b8 precalc_xorwow_offset_matrix[102400];
.global .align 4 .b8 mrg32k3aM1[2304];
.global .align 4 .b8 mrg32k3aM2[2304];
.global .align 4 .b8 mrg32k3aM1SubSeq[2016];
.global .align 4 .b8 mrg32k3aM2SubSeq[2016];
.global .align 4 .b8 mrg32k3aM1Seq[2304];
.global .align 4 .b8 mrg32k3aM2Seq[2304];
.const .align 8 .b8 __cr_lgamma_table[72];

.visible .entry _Z8sim_stopPyPbPi(
	.param .u64 .ptr .align 1 _Z8sim_stopPyPbPi_param_0,
	.param .u64 .ptr .align 1 _Z8sim_stopPyPbPi_param_1,
	.param .u64 .ptr .align 1 _Z8sim_stopPyPbPi_param_2
)
{
	.reg .pred 	%p<3>;
	.reg .b16 	%rs<3>;
	.reg .b32 	%r<5>;
	.reg .b64 	%rd<10>;

	ld.param.u64 	%rd3, [_Z8sim_stopPyPbPi_param_0];
	ld.param.u64 	%rd4, [_Z8sim_stopPyPbPi_param_1];
	ld.param.u64 	%rd5, [_Z8sim_stopPyPbPi_param_2];
	cvta.to.global.u64 	%rd1, %rd4;
	cvta.to.global.u64 	%rd6, %rd5;
	cvta.to.global.u64 	%rd7, %rd3;
	ld.global.u64 	%rd2, [%rd7];
	ld.global.u32 	%r1, [%rd6];
	shl.b32 	%r2, %r1, 10;
	sub.s32 	%r3, 1000000000, %r2;
	cvt.s64.s32 	%rd8, %r3;
	setp.ge.u64 	%p1, %rd2, %rd8;
	@%p1 bra 	$L__BB0_3;
	sub.s32 	%r4, 1000000000, %r1;
	cvt.s64.s32 	%rd9, %r4;
	setp.lt.u64 	%p2, %rd2, %rd9;
	@%p2 bra 	$L__BB0_4;
	mov.b16 	%rs2, 1;
	st.global.u8 	[%rd1], %rs2;
	bra.uni 	$L__BB0_4;
$L__BB0_3:
	mov.b16 	%rs1, 1;
	st.global.u8 	[%rd1], %rs1;
$L__BB0_4:
	ret;

}
	// .globl	_Z9sim_rollsPiPyiPb
.visible .entry _Z9sim_rollsPiPyiPb(
	.param .u64 .ptr .align 1 _Z9sim_rollsPiPyiPb_param_0,
	.param .u64 .ptr .align 1 _Z9sim_rollsPiPyiPb_param_1,
	.param .u32 _Z9sim_rollsPiPyiPb_param_2,
	.param .u64 .ptr .align 1 _Z9sim_rollsPiPyiPb_param_3
)
{
	.local .align 8 .b8 	__local_depot1[48];
	.reg .b64 	%SP;
	.reg .b64 	%SPL;
	.reg .pred 	%p<102>;
	.reg .b16 	%rs<2>;
	.reg .b32 	%r<1373>;
	.reg .b64 	%rd<33>;

	mov.u64 	%SPL, __local_depot1;
	ld.param.u64 	%rd14, [_Z9sim_rollsPiPyiPb_param_0];
	ld.param.u64 	%rd16, [_Z9sim_rollsPiPyiPb_param_1];
	ld.param.u32 	%r633, [_Z9sim_rollsPiPyiPb_param_2];
	ld.param.u64 	%rd15, [_Z9sim_rollsPiPyiPb_param_3];
	cvta.to.global.u64 	%rd1, %rd16;
	mov.u32 	%r634, %ctaid.x;
	mov.u32 	%r635, %ntid.x;
	mov.u32 	%r636, %tid.x;
	mad.lo.s32 	%r1, %r634, %r635, %r636;
	setp.gt.s32 	%p1, %r1, 999999999;
	@%p1 bra 	$L__BB1_152;
	add.u64 	%rd2, %SPL, 0;
	xor.b32  	%r637, %r633, -1429050551;
	mul.lo.s32 	%r638, %r637, 1099087573;
	setp.gt.s32 	%p2, %r633, -1;
	selp.b32 	%r639, -644748465, -1947113066, %p2;
	add.s32 	%r640, %r639, %r638;
	add.s32 	%r1329, %r640, 6615241;
	add.s32 	%r1059, %r638, 123456789;
	st.local.v2.u32 	[%rd2], {%r1329, %r1059};
	xor.b32  	%r1058, %r638, 362436069;
	add.s32 	%r1057, %r639, 521288629;
	st.local.v2.u32 	[%rd2+8], {%r1058, %r1057};
	xor.b32  	%r1056, %r639, 88675123;
	add.s32 	%r1055, %r638, 5783321;
	st.local.v2.u32 	[%rd2+16], {%r1056, %r1055};
	setp.eq.s32 	%p3, %r1, 0;
	@%p3 bra 	$L__BB1_116;
	cvt.s64.s32 	%rd32, %r1;
	mov.b32 	%r1042, 0;
	mov.u64 	%rd19, precalc_xorwow_matrix;
$L__BB1_3:
	mov.u64 	%rd4, %rd32;
	and.b64  	%rd5, %rd4, 3;
	setp.eq.s64 	%p4, %rd5, 0;
	@%p4 bra 	$L__BB1_115;
	mul.wide.u32 	%rd18, %r1042, 3200;
	add.s64 	%rd6, %rd19, %rd18;
	mov.b32 	%r1055, 0;
	mov.u32 	%r1056, %r1055;
	mov.u32 	%r1057, %r1055;
	mov.u32 	%r1058, %r1055;
	mov.u32 	%r1059, %r1055;
	mov.u32 	%r1048, %r1055;
$L__BB1_5:
	mul.wide.u32 	%rd20, %r1048, 4;
	add.s64 	%rd21, %rd2, %rd20;
	ld.local.u32 	%r20, [%rd21+4];
	shl.b32 	%r21, %r1048, 5;
	mov.b32 	%r1054, 0;
$L__BB1_6:
	.pragma "nounroll";
	shr.u32 	%r644, %r20, %r1054;
	and.b32  	%r645, %r644, 1;
	setp.eq.b32 	%p5, %r645, 1;
	not.pred 	%p6, %p5;
	add.s32 	%r646, %r21, %r1054;
	mul.lo.s32 	%r647, %r646, 5;
	mul.wide.u32 	%rd22, %r647, 4;
	add.s64 	%rd7, %rd6, %rd22;
	@%p6 bra 	$L__BB1_8;
	ld.global.u32 	%r648, [%rd7];
	xor.b32  	%r1059, %r1059, %r648;
	ld.global.u32 	%r649, [%rd7+4];
	xor.b32  	%r1058, %r1058, %r649;
	ld.global.u32 	%r650, [%rd7+8];
	xor.b32  	%r1057, %r1057, %r650;
	ld.global.u32 	%r651, [%rd7+12];
	xor.b32  	%r1056, %r1056, %r651;
	ld.global.u32 	%r652, [%rd7+16];
	xor.b32  	%r1055, %r1055, %r652;
$L__BB1_8:
	and.b32  	%r654, %r644, 2;
	setp.eq.s32 	%p7, %r654, 0;
	@%p7 bra 	$L__BB1_10;
	ld.global.u32 	%r655, [%rd7+20];
	xor.b32  	%r1059, %r1059, %r655;
	ld.global.u32 	%r656, [%rd7+24];
	xor.b32  	%r1058, %r1058, %r656;
	ld.global.u32 	%r657, [%rd7+28];
	xor.b32  	%r1057, %r1057, %r657;
	ld.global.u32 	%r658, [%rd7+32];
	xor.b32  	%r1056, %r1056, %r658;
	ld.global.u32 	%r659, [%rd7+36];
	xor.b32  	%r1055, %r1055, %r659;
$L__BB1_10:
	and.b32  	%r661, %r644, 4;
	setp.eq.s32 	%p8, %r661, 0;
	@%p8 bra 	$L__BB1_12;
	ld.global.u32 	%r662, [%rd7+40];
	xor.b32  	%r1059, %r1059, %r662;
	ld.global.u32 	%r663, [%rd7+44];
	xor.b32  	%r1058, %r1058, %r663;
	ld.global.u32 	%r664, [%rd7+48];
	xor.b32  	%r1057, %r1057, %r664;
	ld.global.u32 	%r665, [%rd7+52];
	xor.b32  	%r1056, %r1056, %r665;
	ld.global.u32 	%r666, [%rd7+56];
	xor.b32  	%r1055, %r1055, %r666;
$L__BB1_12:
	and.b32  	%r668, %r644, 8;
	setp.eq.s32 	%p9, %r668, 0;
	@%p9 bra 	$L__BB1_14;
	ld.global.u32 	%r669, [%rd7+60];
	xor.b32  	%r1059, %r1059, %r669;
	ld.global.u32 	%r670, [%rd7+64];
	xor.b32  	%r1058, %r1058, %r670;
	ld.global.u32 	%r671, [%rd7+68];
	xor.b32  	%r1057, %r1057, %r671;
	ld.global.u32 	%r672, [%rd7+72];
	xor.b32  	%r1056, %r1056, %r672;
	ld.global.u32 	%r673, [%rd7+76];
	xor.b32  	%r1055, %r1055, %r673;
$L__BB1_14:
	and.b32  	%r675, %r644, 16;
	setp.eq.s32 	%p10, %r675, 0;
	@%p10 bra 	$L__BB1_16;
	ld.global.u32 	%r676, [%rd7+80];
	xor.b32  	%r1059, %r1059, %r676;
	ld.global.u32 	%r677, [%rd7+84];
	xor.b32  	%r1058, %r1058, %r677;
	ld.global.u32 	%r678, [%rd7+88];
	xor.b32  	%r1057, %r1057, %r678;
	ld.global.u32 	%r679, [%rd7+92];
	xor.b32  	%r1056, %r1056, %r679;
	ld.global.u32 	%r680, [%rd7+96];
	xor.b32  	%r1055, %r1055, %r680;
$L__BB1_16:
	and.b32  	%r682, %r644, 32;
	setp.eq.s32 	%p11, %r682, 0;
	@%p11 bra 	$L__BB1_18;
	ld.global.u32 	%r683, [%rd7+100];
	xor.b32  	%r1059, %r1059, %r683;
	ld.global.u32 	%r684, [%rd7+104];
	xor.b32  	%r1058, %r1058, %r684;
	ld.global.u32 	%r685, [%rd7+108];
	xor.b32  	%r1057, %r1057, %r685;
	ld.global.u32 	%r686, [%rd7+112];
	xor.b32  	%r1056, %r1056, %r686;
	ld.global.u32 	%r687, [%rd7+116];
	xor.b32  	%r1055, %r1055, %r687;
$L__BB1_18:
	and.b32  	%r689, %r644, 64;
	setp.eq.s32 	%p12, %r689, 0;
	@%p12 bra 	$L__BB1_20;
	ld.global.u32 	%r690, [%rd7+120];
	xor.b32  	%r1059, %r1059, %r690;
	ld.global.u32 	%r691, [%rd7+124];
	xor.b32  	%r1058, %r1058, %r691;
	ld.global.u32 	%r692, [%rd7+128];
	xor.b32  	%r1057, %r1057, %r692;
	ld.global.u32 	%r693, [%rd7+132];
	xor.b32  	%r1056, %r1056, %r693;
	ld.global.u32 	%r694, [%rd7+136];
	xor.b32  	%r1055, %r1055, %r694;
$L__BB1_20:
	and.b32  	%r696, %r644, 128;
	setp.eq.s32 	%p13, %r696, 0;
	@%p13 bra 	$L__BB1_22;
	ld.global.u32 	%r697, [%rd7+140];
	xor.b32  	%r1059, %r1059, %r697;
	ld.global.u32 	%r698, [%rd7+144];
	xor.b32  	%r1058, %r1058, %r698;
	ld.global.u32 	%r699, [%rd7+148];
	xor.b32  	%r1057, %r1057, %r699;
	ld.global.u32 	%r700, [%rd7+152];
	xor.b32  	%r1056, %r1056, %r700;
	ld.global.u32 	%r701, [%rd7+156];
	xor.b32  	%r1055, %r1055, %r701;
$L__BB1_22:
	and.b32  	%r703, %r644, 256;
	setp.eq.s32 	%p14, %r703, 0;
	@%p14 bra 	$L__BB1_24;
	ld.global.u32 	%r704, [%rd7+160];
	xor.b32  	%r1059, %r1059, %r704;
	ld.global.u32 	%r705, [%rd7+164];
	xor.b32  	%r1058, %r1058, %r705;
	ld.global.u32 	%r706, [%rd7+168];
	xor.b32  	%r1057, %r1057, %r706;
	ld.global.u32 	%r707, [%rd7+172];
	xor.b32  	%r1056, %r1056, %r707;
	ld.global.u32 	%r708, [%rd7+176];
	xor.b32  	%r1055, %r1055, %r708;
$L__BB1_24:
	and.b32  	%r710, %r644, 512;
	setp.eq.s32 	%p15, %r710, 0;
	@%p15 bra 	$L__BB1_26;
	ld.global.u32 	%r711, [%rd7+180];
	xor.b32  	%r1059, %r1059, %r711;
	ld.global.u32 	%r712, [%rd7+184];
	xor.b32  	%r1058, %r1058, %r712;
	ld.global.u32 	%r713, [%rd7+188];
	xor.b32  	%r1057, %r1057, %r713;
	ld.global.u32 	%r714, [%rd7+192];
	xor.b32  	%r1056, %r1056, %r714;
	ld.global.u32 	%r715, [%rd7+196];
	xor.b32  	%r1055, %r1055, %r715;
$L__BB1_26:
	and.b32  	%r717, %r644, 1024;
	setp.eq.s32 	%p16, %r717, 0;
	@%p16 bra 	$L__BB1_28;
	ld.global.u32 	%r718, [%rd7+200];
	xor.b32  	%r1059, %r1059, %r718;
	ld.global.u32 	%r719, [%rd7+204];
	xor.b32  	%r1058, %r1058, %r719;
	ld.global.u32 	%r720, [%rd7+208];
	xor.b32  	%r1057, %r1057, %r720;
	ld.global.u32 	%r721, [%rd7+212];
	xor.b32  	%r1056, %r1056, %r721;
	ld.global.u32 	%r722, [%rd7+216];
	xor.b32  	%r1055, %r1055, %r722;
$L__BB1_28:
	and.b32  	%r724, %r644, 2048;
	setp.eq.s32 	%p17, %r724, 0;
	@%p17 bra 	$L__BB1_30;
	ld.global.u32 	%r725, [%rd7+220];
	xor.b32  	%r1059, %r1059, %r725;
	ld.global.u32 	%r726, [%rd7+224];
	xor.b32  	%r1058, %r1058, %r726;
	ld.global.u32 	%r727, [%rd7+228];
	xor.b32  	%r1057, %r1057, %r727;
	ld.global.u32 	%r728, [%rd7+232];
	xor.b32  	%r1056, %r1056, %r728;
	ld.global.u32 	%r729, [%rd7+236];
	xor.b32  	%r1055, %r1055, %r729;
$L__BB1_30:
	and.b32  	%r731, %r644, 4096;
	setp.eq.s32 	%p18, %r731, 0;
	@%p18 bra 	$L__BB1_32;
	ld.global.u32 	%r732, [%rd7+240];
	xor.b32  	%r1059, %r1059, %r732;
	ld.global.u32 	%r733, [%rd7+244];
	xor.b32  	%r1058, %r1058, %r733;
	ld.global.u32 	%r734, [%rd7+248];
	xor.b32  	%r1057, %r1057, %r734;
	ld.global.u32 	%r735, [%rd7+252];
	xor.b32  	%r1056, %r1056, %r735;
	ld.global.u32 	%r736, [%rd7+256];
	xor.b32  	%r1055, %r1055, %r736;
$L__BB1_32:
	and.b32  	%r738, %r644, 8192;
	setp.eq.s32 	%p19, %r738, 0;
	@%p19 bra 	$L__BB1_34;
	ld.global.u32 	%r739, [%rd7+260];
	xor.b32  	%r1059, %r1059, %r739;
	ld.global.u32 	%r740, [%rd7+264];
	xor.b32  	%r1058, %r1058, %r740;
	ld.global.u32 	%r741, [%rd7+268];
	xor.b32  	%r1057, %r1057, %r741;
	ld.global.u32 	%r742, [%rd7+272];
	xor.b32  	%r1056, %r1056, %r742;
	ld.global.u32 	%r743, [%rd7+276];
	xor.b32  	%r1055, %r1055, %r743;
$L__BB1_34:
	and.b32  	%r745, %r644, 16384;
	setp.eq.s32 	%p20, %r745, 0;
	@%p20 bra 	$L__BB1_36;
	ld.global.u32 	%r746, [%rd7+280];
	xor.b32  	%r1059, %r1059, %r746;
	ld.global.u32 	%r747, [%rd7+284];
	xor.b32  	%r1058, %r1058, %r747;
	ld.global.u32 	%r748, [%rd7+288];
	xor.b32  	%r1057, %r1057, %r748;
	ld.global.u32 	%r749, [%rd7+292];
	xor.b32  	%r1056, %r1056, %r749;
	ld.global.u32 	%r750, [%rd7+296];
	xor.b32  	%r1055, %r1055, %r750;
$L__BB1_36:
	and.b32  	%r752, %r644, 32768;
	setp.eq.s32 	%p21, %r752, 0;
	@%p21 bra 	$L__BB1_38;
	ld.global.u32 	%r753, [%rd7+300];
	xor.b32  	%r1059, %r1059, %r753;
	ld.global.u32 	%r754, [%rd7+304];
	xor.b32  	%r1058, %r1058, %r754;
	ld.global.u32 	%r755, [%rd7+308];
	xor.b32  	%r1057, %r1057, %r755;
	ld.global.u32 	%r756, [%rd7+312];
	xor.b32  	%r1056, %r1056, %r756;
	ld.global.u32 	%r757, [%rd7+316];
	xor.b32  	%r1055, %r1055, %r757;
$L__BB1_38:
	add.s32 	%r1054, %r1054, 16;
	setp.ne.s32 	%p22, %r1054, 32;
	@%p22 bra 	$L__BB1_6;
	mad.lo.s32 	%r758, %r1048, -31, %r21;
	add.s32 	%r1048, %r758, 1;
	setp.ne.s32 	%p23, %r1048, 5;
	@%p23 bra 	$L__BB1_5;
	st.local.u32 	[%rd2+4], %r1059;
	st.local.v2.u32 	[%rd2+8], {%r1058, %r1057};
	st.local.v2.u32 	[%rd2+16], {%r1056, %r1055};
	setp.eq.s64 	%p24, %rd5, 1;
	@%p24 bra 	$L__BB1_115;
	mov.b32 	%r1055, 0;
	mov.u32 	%r1056, %r1055;
	mov.u32 	%r1057, %r1055;
	mov.u32 	%r1058, %r1055;
	mov.u32 	%r1059, %r1055;
	mov.u32 	%r1140, %r1055;
$L__BB1_42:
	mul.wide.u32 	%rd23, %r1140, 4;
	add.s64 	%rd24, %rd2, %rd23;
	ld.local.u32 	%r196, [%rd24+4];
	shl.b32 	%r197, %r1140, 5;
	mov.b32 	%r1146, 0;
$L__BB1_43:
	.pragma "nounroll";
	shr.u32 	%r761, %r196, %r1146;
	and.b32  	%r762, %r761, 1;
	setp.eq.b32 	%p25, %r762, 1;
	not.pred 	%p26, %p25;
	add.s32 	%r763, %r197, %r1146;
	mul.lo.s32 	%r764, %r763, 5;
	mul.wide.u32 	%rd25, %r764, 4;
	add.s64 	%rd8, %rd6, %rd25;
	@%p26 bra 	$L__BB1_45;
	ld.global.u32 	%r765, [%rd8];
	xor.b32  	%r1059, %r1059, %r765;
	ld.global.u32 	%r766, [%rd8+4];
	xor.b32  	%r1058, %r1058, %r766;
	ld.global.u32 	%r767, [%rd8+8];
	xor.b32  	%r1057, %r1057, %r767;
	ld.global.u32 	%r768, [%rd8+12];
	xor.b32  	%r1056, %r1056, %r768;
	ld.global.u32 	%r769, [%rd8+16];
	xor.b32  	%r1055, %r1055, %r769;
$L__BB1_45:
	and.b32  	%r771, %r761, 2;
	setp.eq.s32 	%p27, %r771, 0;
	@%p27 bra 	$L__BB1_47;
	ld.global.u32 	%r772, [%rd8+20];
	xor.b32  	%r1059, %r1059, %r772;
	ld.global.u32 	%r773, [%rd8+24];
	xor.b32  	%r1058, %r1058, %r773;
	ld.global.u32 	%r774, [%rd8+28];
	xor.b32  	%r1057, %r1057, %r774;
	ld.global.u32 	%r775, [%rd8+32];
	xor.b32  	%r1056, %r1056, %r775;
	ld.global.u32 	%r776, [%rd8+36];
	xor.b32  	%r1055, %r1055, %r776;
$L__BB1_47:
	and.b32  	%r778, %r761, 4;
	setp.eq.s32 	%p28, %r778, 0;
	@%p28 bra 	$L__BB1_49;
	ld.global.u32 	%r779, [%rd8+40];
	xor.b32  	%r1059, %r1059, %r779;
	ld.global.u32 	%r780, [%rd8+44];
	xor.b32  	%r1058, %r1058, %r780;
	ld.global.u32 	%r781, [%rd8+48];
	xor.b32  	%r1057, %r1057, %r781;
	ld.global.u32 	%r782, [%rd8+52];
	xor.b32  	%r1056, %r1056, %r782;
	ld.global.u32 	%r783, [%rd8+56];
	xor.b32  	%r1055, %r1055, %r783;
$L__BB1_49:
	and.b32  	%r785, %r761, 8;
	setp.eq.s32 	%p29, %r785, 0;
	@%p29 bra 	$L__BB1_51;
	ld.global.u32 	%r786, [%rd8+60];
	xor.b32  	%r1059, %r1059, %r786;
	ld.global.u32 	%r787, [%rd8+64];
	xor.b32  	%r1058, %r1058, %r787;
	ld.global.u32 	%r788, [%rd8+68];
	xor.b32  	%r1057, %r1057, %r788;
	ld.global.u32 	%r789, [%rd8+72];
	xor.b32  	%r1056, %r1056, %r789;
	ld.global.u32 	%r790, [%rd8+76];
	xor.b32  	%r1055, %r1055, %r790;
$L__BB1_51:
	and.b32  	%r792, %r761, 16;
	setp.eq.s32 	%p30, %r792, 0;
	@%p30 bra 	$L__BB1_53;
	ld.global.u32 	%r793, [%rd8+80];
	xor.b32  	%r1059, %r1059, %r793;
	ld.global.u32 	%r794, [%rd8+84];
	xor.b32  	%r1058, %r1058, %r794;
	ld.global.u32 	%r795, [%rd8+88];
	xor.b32  	%r1057, %r1057, %r795;
	ld.global.u32 	%r796, [%rd8+92];
	xor.b32  	%r1056, %r1056, %r796;
	ld.global.u32 	%r797, [%rd8+96];
	xor.b32  	%r1055, %r1055, %r797;
$L__BB1_53:
	and.b32  	%r799, %r761, 32;
	setp.eq.s32 	%p31, %r799, 0;
	@%p31 bra 	$L__BB1_55;
	ld.global.u32 	%r800, [%rd8+100];
	xor.b32  	%r1059, %r1059, %r800;
	ld.global.u32 	%r801, [%rd8+104];
	xor.b32  	%r1058, %r1058, %r801;
	ld.global.u32 	%r802, [%rd8+108];
	xor.b32  	%r1057, %r1057, %r802;
	ld.global.u32 	%r803, [%rd8+112];
	xor.b32  	%r1056, %r1056, %r803;
	ld.global.u32 	%r804, [%rd8+116];
	xor.b32  	%r1055, %r1055, %r804;
$L__BB1_55:
	and.b32  	%r806, %r761, 64;
	setp.eq.s32 	%p32, %r806, 0;
	@%p32 bra 	$L__BB1_57;
	ld.global.u32 	%r807, [%rd8+120];
	xor.b32  	%r1059, %r1059, %r807;
	ld.global.u32 	%r808, [%rd8+124];
	xor.b32  	%r1058, %r1058, %r808;
	ld.global.u32 	%r809, [%rd8+128];
	xor.b32  	%r1057, %r1057, %r809;
	ld.global.u32 	%r810, [%rd8+132];
	xor.b32  	%r1056, %r1056, %r810;
	ld.global.u32 	%r811, [%rd8+136];
	xor.b32  	%r1055, %r1055, %r811;
$L__BB1_57:
	and.b32  	%r813, %r761, 128;
	setp.eq.s32 	%p33, %r813, 0;
	@%p33 bra 	$L__BB1_59;
	ld.global.u32 	%r814, [%rd8+140];
	xor.b32  	%r1059, %r1059, %r814;
	ld.global.u32 	%r815, [%rd8+144];
	xor.b32  	%r1058, %r1058, %r815;
	ld.global.u32 	%r816, [%rd8+148];
	xor.b32  	%r1057, %r1057, %r816;
	ld.global.u32 	%r817, [%rd8+152];
	xor.b32  	%r1056, %r1056, %r817;
	ld.global.u32 	%r818, [%rd8+156];
	xor.b32  	%r1055, %r1055, %r818;
$L__BB1_59:
	and.b32  	%r820, %r761, 256;
	setp.eq.s32 	%p34, %r820, 0;
	@%p34 bra 	$L__BB1_61;
	ld.global.u32 	%r821, [%rd8+160];
	xor.b32  	%r1059, %r1059, %r821;
	ld.global.u32 	%r822, [%rd8+164];
	xor.b32  	%r1058, %r1058, %r822;
	ld.global.u32 	%r823, [%rd8+168];
	xor.b32  	%r1057, %r1057, %r823;
	ld.global.u32 	%r824, [%rd8+172];
	xor.b32  	%r1056, %r1056, %r824;
	ld.global.u32 	%r825, [%rd8+176];
	xor.b32  	%r1055, %r1055, %r825;
$L__BB1_61:
	and.b32  	%r827, %r761, 512;
	setp.eq.s32 	%p35, %r827, 0;
	@%p35 bra 	$L__BB1_63;
	ld.global.u32 	%r828, [%rd8+180];
	xor.b32  	%r1059, %r1059, %r828;
	ld.global.u32 	%r829, [%rd8+184];
	xor.b32  	%r1058, %r1058, %r829;
	ld.global.u32 	%r830, [%rd8+188];
	xor.b32  	%r1057, %r1057, %r830;
	ld.global.u32 	%r831, [%rd8+192];
	xor.b32  	%r1056, %r1056, %r831;
	ld.global.u32 	%r832, [%rd8+196];
	xor.b32  	%r1055, %r1055, %r832;
$L__BB1_63:
	and.b32  	%r834, %r761, 1024;
	setp.eq.s32 	%p36, %r834, 0;
	@%p36 bra 	$L__BB1_65;
	ld.global.u32 	%r835, [%rd8+200];
	xor.b32  	%r1059, %r1059, %r835;
	ld.global.u32 	%r836, [%rd8+204];
	xor.b32  	%r1058, %r1058, %r836;
	ld.global.u32 	%r837, [%rd8+208];
	xor.b32  	%r1057, %r1057, %r837;
	ld.global.u32 	%r838, [%rd8+212];
	xor.b32  	%r1056, %r1056, %r838;
	ld.global.u32 	%r839, [%rd8+216];
	xor.b32  	%r1055, %r1055, %r839;
$L__BB1_65:
	and.b32  	%r841, %r761, 2048;
	setp.eq.s32 	%p37, %r841, 0;
	@%p37 bra 	$L__BB1_67;
	ld.global.u32 	%r842, [%rd8+220];
	xor.b32  	%r1059, %r1059, %r842;
	ld.global.u32 	%r843, [%rd8+224];
	xor.b32  	%r1058, %r1058, %r843;
	ld.global.u32 	%r844, [%rd8+228];
	xor.b32  	%r1057, %r1057, %r844;
	ld.global.u32 	%r845, [%rd8+232];
	xor.b32  	%r1056, %r1056, %r845;
	ld.global.u32 	%r846, [%rd8+236];
	xor.b32  	%r1055, %r1055, %r846;
$L__BB1_67:
	and.b32  	%r848, %r761, 4096;
	setp.eq.s32 	%p38, %r848, 0;
	@%p38 bra 	$L__BB1_69;
	ld.global.u32 	%r849, [%rd8+240];
	xor.b32  	%r1059, %r1059, %r849;
	ld.global.u32 	%r850, [%rd8+244];
	xor.b32  	%r1058, %r1058, %r850;
	ld.global.u32 	%r851, [%rd8+248];
	xor.b32  	%r1057, %r1057, %r851;
	ld.global.u32 	%r852, [%rd8+252];
	xor.b32  	%r1056, %r1056, %r852;
	ld.global.u32 	%r853, [%rd8+256];
	xor.b32  	%r1055, %r1055, %r853;
$L__BB1_69:
	and.b32  	%r855, %r761, 8192;
	setp.eq.s32 	%p39, %r855, 0;
	@%p39 bra 	$L__BB1_71;
	ld.global.u32 	%r856, [%rd8+260];
	xor.b32  	%r1059, %r1059, %r856;
	ld.global.u32 	%r857, [%rd8+264];
	xor.b32  	%r1058, %r1058, %r857;
	ld.global.u32 	%r858, [%rd8+268];
	xor.b32  	%r1057, %r1057, %r858;
	ld.global.u32 	%r859, [%rd8+272];
	xor.b32  	%r1056, %r1056, %r859;
	ld.global.u32 	%r860, [%rd8+276];
	xor.b32  	%r1055, %r1055, %r860;
$L__BB1_71:
	and.b32  	%r862, %r761, 16384;
	setp.eq.s32 	%p40, %r862, 0;
	@%p40 bra 	$L__BB1_73;
	ld.global.u32 	%r863, [%rd8+280];
	xor.b32  	%r1059, %r1059, %r863;
	ld.global.u32 	%r864, [%rd8+284];
	xor.b32  	%r1058, %r1058, %r864;
	ld.global.u32 	%r865, [%rd8+288];
	xor.b32  	%r1057, %r1057, %r865;
	ld.global.u32 	%r866, [%rd8+292];
	xor.b32  	%r1056, %r1056, %r866;
	ld.global.u32 	%r867, [%rd8+296];
	xor.b32  	%r1055, %r1055, %r867;
$L__BB1_73:
	and.b32  	%r869, %r761, 32768;
	setp.eq.s32 	%p41, %r869, 0;
	@%p41 bra 	$L__BB1_75;
	ld.global.u32 	%r870, [%rd8+300];
	xor.b32  	%r1059, %r1059, %r870;
	ld.global.u32 	%r871, [%rd8+304];
	xor.b32  	%r1058, %r1058, %r871;
	ld.global.u32 	%r872, [%rd8+308];
	xor.b32  	%r1057, %r1057, %r872;
	ld.global.u32 	%r873, [%rd8+312];
	xor.b32  	%r1056, %r1056, %r873;
	ld.global.u32 	%r874, [%rd8+316];
	xor.b32  	%r1055, %r1055, %r874;
$L__BB1_75:
	add.s32 	%r1146, %r1146, 16;
	setp.ne.s32 	%p42, %r1146, 32;
	@%p42 bra 	$L__BB1_43;
	mad.lo.s32 	%r875, %r1140, -31, %r197;
	add.s32 	%r1140, %r875, 1;
	setp.ne.s32 	%p43, %r1140, 5;
	@%p43 bra 	$L__BB1_42;
	st.local.u32 	[%rd2+4], %r1059;
	st.local.v2.u32 	[%rd2+8], {%r1058, %r1057};
	st.local.v2.u32 	[%rd2+16], {%r1056, %r1055};
	setp.ne.s64 	%p44, %rd5, 3;
	@%p44 bra 	$L__BB1_115;
	mov.b32 	%r1055, 0;
	mov.u32 	%r1056, %r1055;
	mov.u32 	%r1057, %r1055;
	mov.u32 	%r1058, %r1055;
	mov.u32 	%r1059, %r1055;
	mov.u32 	%r1232, %r1055;
$L__BB1_79:
	mul.wide.u32 	%rd26, %r1232, 4;
	add.s64 	%rd27, %rd2, %rd26;
	ld.local.u32 	%r372, [%rd27+4];
	shl.b32 	%r373, %r1232, 5;
	mov.b32 	%r1238, 0;
$L__BB1_80:
	.pragma "nounroll";
	shr.u32 	%r878, %r372, %r1238;
	and.b32  	%r879, %r878, 1;
	setp.eq.b32 	%p45, %r879, 1;
	not.pred 	%p46, %p45;
	add.s32 	%r880, %r373, %r1238;
	mul.lo.s32 	%r881, %r880, 5;
	mul.wide.u32 	%rd28, %r881, 4;
	add.s64 	%rd9, %rd6, %rd28;
	@%p46 bra 	$L__BB1_82;
	ld.global.u32 	%r882, [%rd9];
	xor.b32  	%r1059, %r1059, %r882;
	ld.global.u32 	%r883, [%rd9+4];
	xor.b32  	%r1058, %r1058, %r883;
	ld.global.u32 	%r884, [%rd9+8];
	xor.b32  	%r1057, %r1057, %r884;
	ld.global.u32 	%r885, [%rd9+12];
	xor.b32  	%r1056, %r1056, %r885;
	ld.global.u32 	%r886, [%rd9+16];
	xor.b32  	%r1055, %r1055, %r886;
$L__BB1_82:
	and.b32  	%r888, %r878, 2;
	setp.eq.s32 	%p47, %r888, 0;
	@%p47 bra 	$L__BB1_84;
	ld.global.u32 	%r889, [%rd9+20];
	xor.b32  	%r1059, %r1059, %r889;
	ld.global.u32 	%r890, [%rd9+24];
	xor.b32  	%r1058, %r1058, %r890;
	ld.global.u32 	%r891, [%rd9+28];
	xor.b32  	%r1057, %r1057, %r891;
	ld.global.u32 	%r892, [%rd9+32];
	xor.b32  	%r1056, %r1056, %r892;
	ld.global.u32 	%r893, [%rd9+36];
	xor.b32  	%r1055, %r1055, %r893;
$L__BB1_84:
	and.b32  	%r895, %r878, 4;
	setp.eq.s32 	%p48, %r895, 0;
	@%p48 bra 	$L__BB1_86;
	ld.global.u32 	%r896, [%rd9+40];
	xor.b32  	%r1059, %r1059, %r896;
	ld.global.u32 	%r897, [%rd9+44];
	xor.b32  	%r1058, %r1058, %r897;
	ld.global.u32 	%r898, [%rd9+48];
	xor.b32  	%r1057, %r1057, %r898;
	ld.global.u32 	%r899, [%rd9+52];
	xor.b32  	%r1056, %r1056, %r899;
	ld.global.u32 	%r900, [%rd9+56];
	xor.b32  	%r1055, %r1055, %r900;
$L__BB1_86:
	and.b32  	%r902, %r878, 8;
	setp.eq.s32 	%p49, %r902, 0;
	@%p49 bra 	$L__BB1_88;
	ld.global.u32 	%r903, [%rd9+60];
	xor.b32  	%r1059, %r1059, %r903;
	ld.global.u32 	%r904, [%rd9+64];
	xor.b32  	%r1058, %r1058, %r904;
	ld.global.u32 	%r905, [%rd9+68];
	xor.b32  	%r1057, %r1057, %r905;
	ld.global.u32 	%r906, [%rd9+72];
	xor.b32  	%r1056, %r1056, %r906;
	ld.global.u32 	%r907, [%rd9+76];
	xor.b32  	%r1055, %r1055, %r907;
$L__BB1_88:
	and.b32  	%r909, %r878, 16;
	setp.eq.s32 	%p50, %r909, 0;
	@%p50 bra 	$L__BB1_90;
	ld.global.u32 	%r910, [%rd9+80];
	xor.b32  	%r1059, %r1059, %r910;
	ld.global.u32 	%r911, [%rd9+84];
	xor.b32  	%r1058, %r1058, %r911;
	ld.global.u32 	%r912, [%rd9+88];
	xor.b32  	%r1057, %r1057, %r912;
	ld.global.u32 	%r913, [%rd9+92];
	xor.b32  	%r1056, %r1056, %r913;
	ld.global.u32 	%r914, [%rd9+96];
	xor.b32  	%r1055, %r1055, %r914;
$L__BB1_90:
	and.b32  	%r916, %r878, 32;
	setp.eq.s32 	%p51, %r916, 0;
	@%p51 bra 	$L__BB1_92;
	ld.global.u32 	%r917, [%rd9+100];
	xor.b32  	%r1059, %r1059, %r917;
	ld.global.u32 	%r918, [%rd9+104];
	xor.b32  	%r1058, %r1058, %r918;
	ld.global.u32 	%r919, [%rd9+108];
	xor.b32  	%r1057, %r1057, %r919;
	ld.global.u32 	%r920, [%rd9+112];
	xor.b32  	%r1056, %r1056, %r920;
	ld.global.u32 	%r921, [%rd9+116];
	xor.b32  	%r1055, %r1055, %r921;
$L__BB1_92:
	and.b32  	%r923, %r878, 64;
	setp.eq.s32 	%p52, %r923, 0;
	@%p52 bra 	$L__BB1_94;
	ld.global.u32 	%r924, [%rd9+120];
	xor.b32  	%r1059, %r1059, %r924;
	ld.global.u32 	%r925, [%rd9+124];
	xor.b32  	%r1058, %r1058, %r925;
	ld.global.u32 	%r926, [%rd9+128];
	xor.b32  	%r1057, %r1057, %r926;
	ld.global.u32 	%r927, [%rd9+132];
	xor.b32  	%r1056, %r1056, %r927;
	ld.global.u32 	%r928, [%rd9+136];
	xor.b32  	%r1055, %r1055, %r928;
$L__BB1_94:
	and.b32  	%r930, %r878, 128;
	setp.eq.s32 	%p53, %r930, 0;
	@%p53 bra 	$L__BB1_96;
	ld.global.u32 	%r931, [%rd9+140];
	xor.b32  	%r1059, %r1059, %r931;
	ld.global.u32 	%r932, [%rd9+144];
	xor.b32  	%r1058, %r1058, %r932;
	ld.global.u32 	%r933, [%rd9+148];
	xor.b32  	%r1057, %r1057, %r933;
	ld.global.u32 	%r934, [%rd9+152];
	xor.b32  	%r1056, %r1056, %r934;
	ld.global.u32 	%r935, [%rd9+156];
	xor.b32  	%r1055, %r1055, %r935;
$L__BB1_96:
	and.b32  	%r937, %r878, 256;
	setp.eq.s32 	%p54, %r937, 0;
	@%p54 bra 	$L__BB1_98;
	ld.global.u32 	%r938, [%rd9+160];
	xor.b32  	%r1059, %r1059, %r938;
	ld.global.u32 	%r939, [%rd9+164];
	xor.b32  	%r1058, %r1058, %r939;
	ld.global.u32 	%r940, [%rd9+168];
	xor.b32  	%r1057, %r1057, %r940;
	ld.global.u32 	%r941, [%rd9+172];
	xor.b32  	%r1056, %r1056, %r941;
	ld.global.u32 	%r942, [%rd9+176];
	xor.b32  	%r1055, %r1055, %r942;
$L__BB1_98:
	and.b32  	%r944, %r878, 512;
	setp.eq.s32 	%p55, %r944, 0;
	@%p55 bra 	$L__BB1_100;
	ld.global.u32 	%r945, [%rd9+180];
	xor.b32  	%r1059, %r1059, %r945;
	ld.global.u32 	%r946, [%rd9+184];
	xor.b32  	%r1058, %r1058, %r946;
	ld.global.u32 	%r947, [%rd9+188];
	xor.b32  	%r1057, %r1057, %r947;
	ld.global.u32 	%r948, [%rd9+192];
	xor.b32  	%r1056, %r1056, %r948;
	ld.global.u32 	%r949, [%rd9+196];
	xor.b32  	%r1055, %r1055, %r949;
$L__BB1_100:
	and.b32  	%r951, %r878, 1024;
	setp.eq.s32 	%p56, %r951, 0;
	@%p56 bra 	$L__BB1_102;
	ld.global.u32 	%r952, [%rd9+200];
	xor.b32  	%r1059, %r1059, %r952;
	ld.global.u32 	%r953, [%rd9+204];
	xor.b32  	%r1058, %r1058, %r953;
	ld.global.u32 	%r954, [%rd9+208];
	xor.b32  	%r1057, %r1057, %r954;
	ld.global.u32 	%r955, [%rd9+212];
	xor.b32  	%r1056, %r1056, %r955;
	ld.global.u32 	%r956, [%rd9+216];
	xor.b32  	%r1055, %r1055, %r956;
$L__BB1_102:
	and.b32  	%r958, %r878, 2048;
	setp.eq.s32 	%p57, %r958, 0;
	@%p57 bra 	$L__BB1_104;
	ld.global.u32 	%r959, [%rd9+220];
	xor.b32  	%r1059, %r1059, %r959;
	ld.global.u32 	%r960, [%rd9+224];
	xor.b32  	%r1058, %r1058, %r960;
	ld.global.u32 	%r961, [%rd9+228];
	xor.b32  	%r1057, %r1057, %r961;
	ld.global.u32 	%r962, [%rd9+232];
	xor.b32  	%r1056, %r1056, %r962;
	ld.global.u32 	%r963, [%rd9+236];
	xor.b32  	%r1055, %r1055, %r963;
$L__BB1_104:
	and.b32  	%r965, %r878, 4096;
	setp.eq.s32 	%p58, %r965, 0;
	@%p58 bra 	$L__BB1_106;
	ld.global.u32 	%r966, [%rd9+240];
	xor.b32  	%r1059, %r1059, %r966;
	ld.global.u32 	%r967, [%rd9+244];
	xor.b32  	%r1058, %r1058, %r967;
	ld.global.u32 	%r968, [%rd9+248];
	xor.b32  	%r1057, %r1057, %r968;
	ld.global.u32 	%r969, [%rd9+252];
	xor.b32  	%r1056, %r1056, %r969;
	ld.global.u32 	%r970, [%rd9+256];
	xor.b32  	%r1055, %r1055, %r970;
$L__BB1_106:
	and.b32  	%r972, %r878, 8192;
	setp.eq.s32 	%p59, %r972, 0;
	@%p59 bra 	$L__BB1_108;
	ld.global.u32 	%r973, [%rd9+260];
	xor.b32  	%r1059, %r1059, %r973;
	ld.global.u32 	%r974, [%rd9+264];
	xor.b32  	%r1058, %r1058, %r974;
	ld.global.u32 	%r975, [%rd9+268];
	xor.b32  	%r1057, %r1057, %r975;
	ld.global.u32 	%r976, [%rd9+272];
	xor.b32  	%r1056, %r1056, %r976;
	ld.global.u32 	%r977, [%rd9+276];
	xor.b32  	%r1055, %r1055, %r977;
$L__BB1_108:
	and.b32  	%r979, %r878, 16384;
	setp.eq.s32 	%p60, %r979, 0;
	@%p60 bra 	$L__BB1_110;
	ld.global.u32 	%r980, [%rd9+280];
	xor.b32  	%r1059, %r1059, %r980;
	ld.global.u32 	%r981, [%rd9+284];
	xor.b32  	%r1058, %r1058, %r981;
	ld.global.u32 	%r982, [%rd9+288];
	xor.b32  	%r1057, %r1057, %r982;
	ld.global.u32 	%r983, [%rd9+292];
	xor.b32  	%r1056, %r1056, %r983;
	ld.global.u32 	%r984, [%rd9+296];
	xor.b32  	%r1055, %r1055, %r984;
$L__BB1_110:
	and.b32  	%r986, %r878, 32768;
	setp.eq.s32 	%p61, %r986, 0;
	@%p61 bra 	$L__BB1_112;
	ld.global.u32 	%r987, [%rd9+300];
	xor.b32  	%r1059, %r1059, %r987;
	ld.global.u32 	%r988, [%rd9+304];
	xor.b32  	%r1058, %r1058, %r988;
	ld.global.u32 	%r989, [%rd9+308];
	xor.b32  	%r1057, %r1057, %r989;
	ld.global.u32 	%r990, [%rd9+312];
	xor.b32  	%r1056, %r1056, %r990;
	ld.global.u32 	%r991, [%rd9+316];
	xor.b32  	%r1055, %r1055, %r991;
$L__BB1_112:
	add.s32 	%r1238, %r1238, 16;
	setp.ne.s32 	%p62, %r1238, 32;
	@%p62 bra 	$L__BB1_80;
	mad.lo.s32 	%r992, %r1232, -31, %r373;
	add.s32 	%r1232, %r992, 1;
	setp.ne.s32 	%p63, %r1232, 5;
	@%p63 bra 	$L__BB1_79;
	st.local.u32 	[%rd2+4], %r1059;
	st.local.v2.u32 	[%rd2+8], {%r1058, %r1057};
	st.local.v2.u32 	[%rd2+16], {%r1056, %r1055};
$L__BB1_115:
	shr.u64 	%rd32, %rd4, 2;
	add.s32 	%r1042, %r1042, 1;
	setp.gt.u64 	%p64, %rd4, 3;
	@%p64 bra 	$L__BB1_3;
$L__BB1_116:
	ld.global.u64 	%rd29, [%rd1];
	shl.b32 	%r993, %r1, 1;
	sub.s32 	%r994, 1000000000, %r993;
	cvt.s64.s32 	%rd11, %r994;
	setp.ge.u64 	%p65, %rd29, %rd11;
	@%p65 bra 	$L__BB1_152;
	cvta.to.global.u64 	%rd12, %rd15;
	cvta.to.global.u64 	%rd13, %rd14;
$L__BB1_118:
	ld.global.u8 	%rs1, [%rd12];
	setp.ne.s16 	%p66, %rs1, 0;
	@%p66 bra 	$L__BB1_152;
	mov.b32 	%r1344, 0;
	mov.b32 	%r1335, 362437;
	mov.u32 	%r1340, %r1059;
	mov.u32 	%r1343, %r1344;
$L__BB1_120:
	mov.u32 	%r1059, %r1058;
	mov.u32 	%r1058, %r1057;
	mov.u32 	%r1057, %r1056;
	mov.u32 	%r1056, %r1055;
	shr.u32 	%r997, %r1340, 2;
	xor.b32  	%r998, %r997, %r1340;
	shl.b32 	%r999, %r1056, 4;
	shl.b32 	%r1000, %r998, 1;
	xor.b32  	%r1001, %r1000, %r999;
	xor.b32  	%r1002, %r1001, %r998;
	xor.b32  	%r1055, %r1002, %r1056;
	add.s32 	%r1003, %r1329, %r1335;
	add.s32 	%r568, %r1003, %r1055;
	setp.gt.s32 	%p67, %r1344, 230;
	@%p67 bra 	$L__BB1_122;
	and.b32  	%r1004, %r568, 3;
	setp.eq.s32 	%p68, %r1004, 0;
	selp.u32 	%r1005, 1, 0, %p68;
	add.s32 	%r1343, %r1343, %r1005;
	add.s32 	%r1344, %r1344, 1;
$L__BB1_122:
	setp.gt.s32 	%p69, %r1344, 230;
	@%p69 bra 	$L__BB1_124;
	and.b32  	%r1006, %r568, 12;
	setp.eq.s32 	%p70, %r1006, 0;
	selp.u32 	%r1007, 1, 0, %p70;
	add.s32 	%r1343, %r1343, %r1007;
	add.s32 	%r1344, %r1344, 1;
$L__BB1_124:
	setp.gt.s32 	%p71, %r1344, 230;
	@%p71 bra 	$L__BB1_126;
	and.b32  	%r1008, %r568, 48;
	setp.eq.s32 	%p72, %r1008, 0;
	selp.u32 	%r1009, 1, 0, %p72;
	add.s32 	%r1343, %r1343, %r1009;
	add.s32 	%r1344, %r1344, 1;
$L__BB1_126:
	setp.gt.s32 	%p73, %r1344, 230;
	@%p73 bra 	$L__BB1_128;
	and.b32  	%r1010, %r568, 192;
	setp.eq.s32 	%p74, %r1010, 0;
	selp.u32 	%r1011, 1, 0, %p74;
	add.s32 	%r1343, %r1343, %r1011;
	add.s32 	%r1344, %r1344, 1;
$L__BB1_128:
	setp.gt.s32 	%p75, %r1344, 230;
	@%p75 bra 	$L__BB1_130;
	and.b32  	%r1012, %r568, 768;
	setp.eq.s32 	%p76, %r1012, 0;
	selp.u32 	%r1013, 1, 0, %p76;
	add.s32 	%r1343, %r1343, %r1013;
	add.s32 	%r1344, %r1344, 1;
$L__BB1_130:
	setp.gt.s32 	%p77, %r1344, 230;
	@%p77 bra 	$L__BB1_132;
	and.b32  	%r1014, %r568, 3072;
	setp.eq.s32 	%p78, %r1014, 0;
	selp.u32 	%r1015, 1, 0, %p78;
	add.s32 	%r1343, %r1343, %r1015;
	add.s32 	%r1344, %r1344, 1;
$L__BB1_132:
	setp.gt.s32 	%p79, %r1344, 230;
	@%p79 bra 	$L__BB1_134;
	and.b32  	%r1016, %r568, 12288;
	setp.eq.s32 	%p80, %r1016, 0;
	selp.u32 	%r1017, 1, 0, %p80;
	add.s32 	%r1343, %r1343, %r1017;
	add.s32 	%r1344, %r1344, 1;
$L__BB1_134:
	setp.gt.s32 	%p81, %r1344, 230;
	@%p81 bra 	$L__BB1_136;
	and.b32  	%r1018, %r568, 49152;
	setp.eq.s32 	%p82, %r1018, 0;
	selp.u32 	%r1019, 1, 0, %p82;
	add.s32 	%r1343, %r1343, %r1019;
	add.s32 	%r1344, %r1344, 1;
$L__BB1_136:
	setp.gt.s32 	%p83, %r1344, 230;
	@%p83 bra 	$L__BB1_138;
	and.b32  	%r1020, %r568, 196608;
	setp.eq.s32 	%p84, %r1020, 0;
	selp.u32 	%r1021, 1, 0, %p84;
	add.s32 	%r1343, %r1343, %r1021;
	add.s32 	%r1344, %r1344, 1;
$L__BB1_138:
	setp.gt.s32 	%p85, %r1344, 230;
	@%p85 bra 	$L__BB1_140;
	and.b32  	%r1022, %r568, 786432;
	setp.eq.s32 	%p86, %r1022, 0;
	selp.u32 	%r1023, 1, 0, %p86;
	add.s32 	%r1343, %r1343, %r1023;
	add.s32 	%r1344, %r1344, 1;
$L__BB1_140:
	setp.gt.s32 	%p87, %r1344, 230;
	@%p87 bra 	$L__BB1_142;
	and.b32  	%r1024, %r568, 3145728;
	setp.eq.s32 	%p88, %r1024, 0;
	selp.u32 	%r1025, 1, 0, %p88;
	add.s32 	%r1343, %r1343, %r1025;
	add.s32 	%r1344, %r1344, 1;
$L__BB1_142:
	setp.gt.s32 	%p89, %r1344, 230;
	@%p89 bra 	$L__BB1_144;
	and.b32  	%r1026, %r568, 12582912;
	setp.eq.s32 	%p90, %r1026, 0;
	selp.u32 	%r1027, 1, 0, %p90;
	add.s32 	%r1343, %r1343, %r1027;
	add.s32 	%r1344, %r1344, 1;
$L__BB1_144:
	setp.gt.s32 	%p91, %r1344, 230;
	@%p91 bra 	$L__BB1_146;
	and.b32  	%r1028, %r568, 50331648;
	setp.eq.s32 	%p92, %r1028, 0;
	selp.u32 	%r1029, 1, 0, %p92;
	add.s32 	%r1343, %r1343, %r1029;
	add.s32 	%r1344, %r1344, 1;
$L__BB1_146:
	setp.gt.s32 	%p93, %r1344, 230;
	@%p93 bra 	$L__BB1_148;
	and.b32  	%r1030, %r568, 201326592;
	setp.eq.s32 	%p94, %r1030, 0;
	selp.u32 	%r1031, 1, 0, %p94;
	add.s32 	%r1343, %r1343, %r1031;
	add.s32 	%r1344, %r1344, 1;
$L__BB1_148:
	setp.gt.s32 	%p95, %r1344, 230;
	@%p95 bra 	$L__BB1_150;
	and.b32  	%r1032, %r568, 805306368;
	setp.eq.s32 	%p96, %r1032, 0;
	selp.u32 	%r1033, 1, 0, %p96;
	add.s32 	%r1343, %r1343, %r1033;
	add.s32 	%r1344, %r1344, 1;
$L__BB1_150:
	setp.lt.s32 	%p97, %r1344, 231;
	setp.lt.u32 	%p98, %r568, 1073741824;
	and.pred  	%p99, %p97, %p98;
	selp.u32 	%r1034, 1, 0, %p99;
	add.s32 	%r1343, %r1343, %r1034;
	selp.u32 	%r1035, 1, 0, %p97;
	add.s32 	%r1344, %r1344, %r1035;
	add.s32 	%r1335, %r1335, 362437;
	setp.ne.s32 	%p100, %r1335, 6161429;
	mov.u32 	%r1340, %r1059;
	@%p100 bra 	$L__BB1_120;
	atom.global.max.s32 	%r1036, [%rd13], %r1343;
	atom.global.add.u64 	%rd30, [%rd1], 1;
	ld.global.u64 	%rd31, [%rd1];
	setp.lt.u64 	%p101, %rd31, %rd11;
	add.s32 	%r1329, %r1329, 5798992;
	@%p101 bra 	$L__BB1_118;
$L__BB1_152:
	ret;

}


// ===== COMPILED SASS (sm_100) =====

	.target	sm_100

	.elftype	@"ET_EXEC"


//--------------------- .note.nv.tkinfo           --------------------------
	.section	.note.nv.tkinfo,"",@"SHT_NOTE"
	.sectionflags	@"SHF_NOTE_NV_TKINFO"
	.tkinfo
        /*0018*/ 	.word	0x00000002
        /*0030*/ 	.string	""
        /*0030*/ 	.string	"ptxas"
        /*0030*/ 	.string	"Cuda compilation tools, release 13.0, V13.0.88"
        /*0030*/ 	.string	"Build cuda_13.0.r13.0/compiler.36424714_0"
        /*0030*/ 	.string	"-arch sm_100 -m 64 "



//--------------------- .note.nv.cuinfo           --------------------------
	.section	.note.nv.cuinfo,"",@"SHT_NOTE"
	.sectionflags	@"SHF_NOTE_NV_CUINFO"
        /*0018*/ 	.short	0x0002
        /*001a*/ 	.short	0x0064
        /*001c*/ 	.short	0x0082
	.zero		2


//--------------------- .nv.info                  --------------------------
	.section	.nv.info,"",@"SHT_CUDA_INFO"
	.align	4


	//----- nvinfo : EIATTR_REGCOUNT
	.align		4
        /*0000*/ 	.byte	0x04, 0x2f
        /*0002*/ 	.short	(.L_10 - .L_9)
	.align		4
.L_9:
        /*0004*/ 	.word	index@(_Z8sim_stopPyPbPi)
        /*0008*/ 	.word	0x0000000a


	//----- nvinfo : EIATTR_FRAME_SIZE
	.align		4
.L_10:
        /*000c*/ 	.byte	0x04, 0x11
        /*000e*/ 	.short	(.L_12 - .L_11)
	.align		4
.L_11:
        /*0010*/ 	.word	index@(_Z8sim_stopPyPbPi)
        /*0014*/ 	.word	0x00000000


	//----- nvinfo : EIATTR_REGCOUNT
	.align		4
.L_12:
        /*0018*/ 	.byte	0x04, 0x2f
        /*001a*/ 	.short	(.L_14 - .L_13)
	.align		4
.L_13:
        /*001c*/ 	.word	index@(_Z9sim_rollsPiPyiPb)
        /*0020*/ 	.word	0x0000001f


	//----- nvinfo : EIATTR_FRAME_SIZE
	.align		4
.L_14:
        /*0024*/ 	.byte	0x04, 0x11
        /*0026*/ 	.short	(.L_16 - .L_15)
	.align		4
.L_15:
        /*0028*/ 	.word	index@(_Z9sim_rollsPiPyiPb)
        /*002c*/ 	.word	0x00000030


	//----- nvinfo : EIATTR_MIN_STACK_SIZE
	.align		4
.L_16:
        /*0030*/ 	.byte	0x04, 0x12
        /*0032*/ 	.short	(.L_18 - .L_17)
	.align		4
.L_17:
        /*0034*/ 	.word	index@(_Z9sim_rollsPiPyiPb)
        /*0038*/ 	.word	0x00000030


	//----- nvinfo : EIATTR_MIN_STACK_SIZE
	.align		4
.L_18:
        /*003c*/ 	.byte	0x04, 0x12
        /*003e*/ 	.short	(.L_20 - .L_19)
	.align		4
.L_19:
        /*0040*/ 	.word	index@(_Z8sim_stopPyPbPi)
        /*0044*/ 	.word	0x00000000
.L_20:


//--------------------- .nv.compat                --------------------------
	.section	.nv.compat,"",@"SHT_CUDA_COMPAT_INFO"
	.align	4
        /*0000*/ 	.byte	0x02, 0x09, 0x00, 0x00, 0x02, 0x02, 0x01, 0x00, 0x02, 0x05, 0x05, 0x00, 0x03, 0x07, 0x01, 0x01
        /*0010*/ 	.byte	0x02, 0x03, 0x00, 0x00, 0x02, 0x06, 0x01, 0x00, 0x04, 0x0b, 0x08, 0x00, 0x09, 0x00, 0x00, 0x00
        /*0020*/ 	.byte	0x00, 0x00, 0x00, 0x00


//--------------------- .nv.info._Z9sim_rollsPiPyiPb --------------------------
	.section	.nv.info._Z9sim_rollsPiPyiPb,"",@"SHT_CUDA_INFO"
	.sectionflags	@""
	.align	4


	//----- nvinfo : EIATTR_CUDA_API_VERSION
	.align		4
        /*0000*/ 	.byte	0x04, 0x37
        /*0002*/ 	.short	(.L_22 - .L_21)
.L_21:
        /*0004*/ 	.word	0x00000082


	//----- nvinfo : EIATTR_KPARAM_INFO
	.align		4
.L_22:
        /*0008*/ 	.byte	0x04, 0x17
        /*000a*/ 	.short	(.L_24 - .L_23)
.L_23:
        /*000c*/ 	.word	0x00000000
        /*0010*/ 	.short	0x0003
        /*0012*/ 	.short	0x0018
        /*0014*/ 	.byte	0x00, 0xf5, 0x21, 0x00


	//----- nvinfo : EIATTR_KPARAM_INFO
	.align		4
.L_24:
        /*0018*/ 	.byte	0x04, 0x17
        /*001a*/ 	.short	(.L_26 - .L_25)
.L_25:
        /*001c*/ 	.word	0x00000000
        /*0020*/ 	.short	0x0002
        /*0022*/ 	.short	0x0010
        /*0024*/ 	.byte	0x00, 0xf0, 0x11, 0x00


	//----- nvinfo : EIATTR_KPARAM_INFO
	.align		4
.L_26:
        /*0028*/ 	.byte	0x04, 0x17
        /*002a*/ 	.short	(.L_28 - .L_27)
.L_27:
        /*002c*/ 	.word	0x00000000
        /*0030*/ 	.short	0x0001
        /*0032*/ 	.short	0x0008
        /*0034*/ 	.byte	0x00, 0xf5, 0x21, 0x00


	//----- nvinfo : EIATTR_KPARAM_INFO
	.align		4
.L_28:
        /*0038*/ 	.byte	0x04, 0x17
        /*003a*/ 	.short	(.L_30 - .L_29)
.L_29:
        /*003c*/ 	.word	0x00000000
        /*0040*/ 	.short	0x0000
        /*0042*/ 	.short	0x0000
        /*0044*/ 	.byte	0x00, 0xf5, 0x21, 0x00


	//----- nvinfo : EIATTR_SPARSE_MMA_MASK
	.align		4
.L_30:
        /*0048*/ 	.byte	0x03, 0x50
        /*004a*/ 	.short	0x0000


	//----- nvinfo : EIATTR_MAXREG_COUNT
	.align		4
        /*004c*/ 	.byte	0x03, 0x1b
        /*004e*/ 	.short	0x00ff


	//----- nvinfo : EIATTR_MERCURY_ISA_VERSION
	.align		4
        /*0050*/ 	.byte	0x03, 0x5f
        /*0052*/ 	.short	0x0101


	//----- nvinfo : EIATTR_INT_WARP_WIDE_INSTR_OFFSETS
	.align		4
        /*0054*/ 	.byte	0x04, 0x31
        /*0056*/ 	.short	(.L_32 - .L_31)


	//   ....[0]....
.L_31:
        /*0058*/ 	.word	0x000027c0


	//   ....[1]....
        /*005c*/ 	.word	0x00005a50


	//----- nvinfo : EIATTR_VRC_CTA_INIT_COUNT
	.align		4
.L_32:
        /*0060*/ 	.byte	0x02, 0x4a
	.zero		1
	.zero		1


	//----- nvinfo : EIATTR_EXIT_INSTR_OFFSETS
	.align		4
        /*0064*/ 	.byte	0x04, 0x1c
        /*0066*/ 	.short	(.L_34 - .L_33)


	//   ....[0]....
.L_33:
        /*0068*/ 	.word	0x00000070


	//   ....[1]....
        /*006c*/ 	.word	0x00002750


	//   ....[2]....
        /*0070*/ 	.word	0x00002790


	//   ....[3]....
        /*0074*/ 	.word	0x00005b40


	//----- nvinfo : EIATTR_CRS_STACK_SIZE
	.align		4
.L_34:
        /*0078*/ 	.byte	0x04, 0x1e
        /*007a*/ 	.short	(.L_36 - .L_35)
.L_35:
        /*007c*/ 	.word	0x00000000


	//----- nvinfo : EIATTR_CBANK_PARAM_SIZE
	.align		4
.L_36:
        /*0080*/ 	.byte	0x03, 0x19
        /*0082*/ 	.short	0x0020


	//----- nvinfo : EIATTR_PARAM_CBANK
	.align		4
        /*0084*/ 	.byte	0x04, 0x0a
        /*0086*/ 	.short	(.L_38 - .L_37)
	.align		4
.L_37:
        /*0088*/ 	.word	index@(.nv.constant0._Z9sim_rollsPiPyiPb)
        /*008c*/ 	.short	0x0380
        /*008e*/ 	.short	0x0020


	//----- nvinfo : EIATTR_SW_WAR
	.align		4
.L_38:
        /*0090*/ 	.byte	0x04, 0x36
        /*0092*/ 	.short	(.L_40 - .L_39)
.L_39:
        /*0094*/ 	.word	0x00000008
.L_40:


//--------------------- .nv.info._Z8sim_stopPyPbPi --------------------------
	.section	.nv.info._Z8sim_stopPyPbPi,"",@"SHT_CUDA_INFO"
	.sectionflags	@""
	.align	4


	//----- nvinfo : EIATTR_CUDA_API_VERSION
	.align		4
        /*0000*/ 	.byte	0x04, 0x37
        /*0002*/ 	.short	(.L_42 - .L_41)
.L_41:
        /*0004*/ 	.word	0x00000082


	//----- nvinfo : EIATTR_KPARAM_INFO
	.align		4
.L_42:
        /*0008*/ 	.byte	0x04, 0x17
        /*000a*/ 	.short	(.L_44 - .L_43)
.L_43:
        /*000c*/ 	.word	0x00000000
        /*0010*/ 	.short	0x0002
        /*0012*/ 	.short	0x0010
        /*0014*/ 	.byte	0x00, 0xf5, 0x21, 0x00


	//----- nvinfo : EIATTR_KPARAM_INFO
	.align		4
.L_44:
        /*0018*/ 	.byte	0x04, 0x17
        /*001a*/ 	.short	(.L_46 - .L_45)
.L_45:
        /*001c*/ 	.word	0x00000000
        /*0020*/ 	.short	0x0001
        /*0022*/ 	.short	0x0008
        /*0024*/ 	.byte	0x00, 0xf5, 0x21, 0x00


	//----- nvinfo : EIATTR_KPARAM_INFO
	.align		4
.L_46:
        /*0028*/ 	.byte	0x04, 0x17
        /*002a*/ 	.short	(.L_48 - .L_47)
.L_47:
        /*002c*/ 	.word	0x00000000
        /*0030*/ 	.short	0x0000
        /*0032*/ 	.short	0x0000
        /*0034*/ 	.byte	0x00, 0xf5, 0x21, 0x00


	//----- nvinfo : EIATTR_SPARSE_MMA_MASK
	.align		4
.L_48:
        /*0038*/ 	.byte	0x03, 0x50
        /*003a*/ 	.short	0x0000


	//----- nvinfo : EIATTR_MAXREG_COUNT
	.align		4
        /*003c*/ 	.byte	0x03, 0x1b
        /*003e*/ 	.short	0x00ff


	//----- nvinfo : EIATTR_MERCURY_ISA_VERSION
	.align		4
        /*0040*/ 	.byte	0x03, 0x5f
        /*0042*/ 	.short	0x0101


	//----- nvinfo : EIATTR_VRC_CTA_INIT_COUNT
	.align		4
        /*0044*/ 	.byte	0x02, 0x4a
	.zero		1
	.zero		1


	//----- nvinfo : EIATTR_EXIT_INSTR_OFFSETS
	.align		4
        /*0048*/ 	.byte	0x04, 0x1c
        /*004a*/ 	.short	(.L_50 - .L_49)


	//   ....[0]....
.L_49:
        /*004c*/ 	.word	0x00000100


	//   ....[1]....
        /*0050*/ 	.word	0x00000140


	//   ....[2]....
        /*0054*/ 	.word	0x00000180


	//----- nvinfo : EIATTR_CBANK_PARAM_SIZE
	.align		4
.L_50:
        /*0058*/ 	.byte	0x03, 0x19
        /*005a*/ 	.short	0x0018


	//----- nvinfo : EIATTR_PARAM_CBANK
	.align		4
        /*005c*/ 	.byte	0x04, 0x0a
        /*005e*/ 	.short	(.L_52 - .L_51)
	.align		4
.L_51:
        /*0060*/ 	.word	index@(.nv.constant0._Z8sim_stopPyPbPi)
        /*0064*/ 	.short	0x0380
        /*0066*/ 	.short	0x0018


	//----- nvinfo : EIATTR_SW_WAR
	.align		4
.L_52:
        /*0068*/ 	.byte	0x04, 0x36
        /*006a*/ 	.short	(.L_54 - .L_53)
.L_53:
        /*006c*/ 	.word	0x00000008
.L_54:


//--------------------- .nv.callgraph             --------------------------
	.section	.nv.callgraph,"",@"SHT_CUDA_CALLGRAPH"
	.align	4
	.sectionentsize	8
	.align		4
        /*0000*/ 	.word	0x00000000
	.align		4
        /*0004*/ 	.word	0xffffffff
	.align		4
        /*0008*/ 	.word	0x00000000
	.align		4
        /*000c*/ 	.word	0xfffffffe
	.align		4
        /*0010*/ 	.word	0x00000000
	.align		4
        /*0014*/ 	.word	0xfffffffd
	.align		4
        /*0018*/ 	.word	0x00000000
	.align		4
        /*001c*/ 	.word	0xfffffffc


//--------------------- .nv.constant4             --------------------------
	.section	.nv.constant4,"a",@progbits
	.align	8
	.align		8
.nv.constant4:
        /*0000*/ 	.dword	precalc_xorwow_matrix
	.align		8
        /*0008*/ 	.dword	precalc_xorwow_offset_matrix
	.align		8
        /*0010*/ 	.dword	mrg32k3aM1
	.align		8
        /*0018*/ 	.dword	mrg32k3aM2
	.align		8
        /*0020*/ 	.dword	mrg32k3aM1SubSeq
	.align		8
        /*0028*/ 	.dword	mrg32k3aM2SubSeq
	.align		8
        /*0030*/ 	.dword	mrg32k3aM1Seq
	.align		8
        /*0038*/ 	.dword	mrg32k3aM2Seq


//--------------------- .nv.constant3             --------------------------
	.section	.nv.constant3,"a",@progbits
	.align	8
.nv.constant3:
	.type		__cr_lgamma_table,@object
	.size		__cr_lgamma_table,(.L_8 - __cr_lgamma_table)
__cr_lgamma_table:
        /*0000*/ 	.byte	0x00, 0x00, 0x00, 0x00, 0x00, 0x00, 0x00, 0x00, 0x00, 0x00, 0x00, 0x00, 0x00, 0x00, 0x00, 0x00
        /*0010*/ 	.byte	0xef, 0x39, 0xfa, 0xfe, 0x42, 0x2e, 0xe6, 0x3f, 0x02, 0x20, 0x2a, 0xfa, 0x0b, 0xab, 0xfc, 0x3f
        /*0020*/ 	.byte	0xf9, 0x2c, 0x92, 0x7c, 0xa7, 0x6c, 0x09, 0x40, 0xc9, 0x79, 0x44, 0x3c, 0x64, 0x26, 0x13, 0x40
        /*0030*/ 	.byte	0xca, 0x01, 0xcf, 0x3a, 0x27, 0x51, 0x1a, 0x40, 0x30, 0xcc, 0x2d, 0xf3, 0xe1, 0x0c, 0x21, 0x40
        /*0040*/ 	.byte	0x0d, 0xb7, 0xfc, 0x82, 0x8e, 0x35, 0x25, 0x40
.L_8:


//--------------------- .text._Z9sim_rollsPiPyiPb --------------------------
	.section	.text._Z9sim_rollsPiPyiPb,"ax",@progbits
	.align	128
        .global         _Z9sim_rollsPiPyiPb
        .type           _Z9sim_rollsPiPyiPb,@function
        .size           _Z9sim_rollsPiPyiPb,(.L_x_15 - _Z9sim_rollsPiPyiPb)
        .other          _Z9sim_rollsPiPyiPb,@"STO_CUDA_ENTRY STV_DEFAULT"
_Z9sim_rollsPiPyiPb:
.text._Z9sim_rollsPiPyiPb:
[----:B------:R-:W0:Y:S01]  /*0000*/  LDC R1, c[0x0][0x37c] ;  /* 0x0000df00ff017b82 */ /* 0x000e220000000800 */
[----:B------:R-:W1:Y:S07]  /*0010*/  S2R R0, SR_TID.X ;  /* 0x0000000000007919 */ /* 0x000e6e0000002100 */
[----:B------:R-:W1:Y:S01]  /*0020*/  S2UR UR4, SR_CTAID.X ;  /* 0x00000000000479c3 */ /* 0x000e620000002500 */
[----:B0-----:R-:W-:-:S07]  /*0030*/  VIADD R1, R1, 0xffffffd0 ;  /* 0xffffffd001017836 */ /* 0x001fce0000000000 */
[----:B------:R-:W1:Y:S02]  /*0040*/  LDC R15, c[0x0][0x360] ;  /* 0x0000d800ff0f7b82 */ /* 0x000e640000000800 */
[----:B-1----:R-:W-:-:S05]  /*0050*/  IMAD R15, R15, UR4, R0 ;  /* 0x000000040f0f7c24 */ /* 0x002fca000f8e0200 */
[----:B------:R-:W-:-:S13]  /*0060*/  ISETP.GT.AND P0, PT, R15, 0x3b9ac9ff, PT ;  /* 0x3b9ac9ff0f00780c */ /* 0x000fda0003f04270 */
[----:B------:R-:W-:Y:S05]  /*0070*/  @P0 EXIT ;  /* 0x000000000000094d */ /* 0x000fea0003800000 */
[----:B------:R-:W0:Y:S01]  /*0080*/  LDC R2, c[0x0][0x390] ;  /* 0x0000e400ff027b82 */ /* 0x000e220000000800 */
[----:B------:R-:W-:Y:S01]  /*0090*/  IMAD.MOV.U32 R3, RZ, RZ, -0x266e14b1 ;  /* 0xd991eb4fff037424 */ /* 0x000fe200078e00ff */
[----:B------:R-:W1:Y:S01]  /*00a0*/  LDCU.64 UR8, c[0x0][0x358] ;  /* 0x00006b00ff0877ac */ /* 0x000e620008000a00 */
[----:B------:R-:W-:Y:S01]  /*00b0*/  BSSY.RECONVERGENT B0, `(.L_x_0) ;  /* 0x0000262000007945 */ /* 0x000fe20003800200 */
[C---:B0-----:R-:W-:Y:S02]  /*00c0*/  LOP3.LUT R0, R2.reuse, 0xaad26b49, RZ, 0x3c, !PT ;  /* 0xaad26b4902007812 */ /* 0x041fe400078e3cff */
[----:B------:R-:W-:-:S03]  /*00d0*/  ISETP.GT.AND P0, PT, R2, -0x1, PT ;  /* 0xffffffff0200780c */ /* 0x000fc60003f04270 */
[----:B------:R-:W-:Y:S01]  /*00e0*/  IMAD R0, R0, 0x4182bed5, RZ ;  /* 0x4182bed500007824 */ /* 0x000fe200078e02ff */
[----:B------:R-:W-:Y:S02]  /*00f0*/  SEL R3, R3, 0x8bf16996, P0 ;  /* 0x8bf1699603037807 */ /* 0x000fe40000000000 */
[----:B------:R-:W-:Y:S01]  /*0100*/  ISETP.NE.AND P0, PT, R15, RZ, PT ;  /* 0x000000ff0f00720c */ /* 0x000fe20003f05270 */
[C---:B------:R-:W-:Y:S01]  /*0110*/  VIADD R7, R0.reuse, 0x75bcd15 ;  /* 0x075bcd1500077836 */ /* 0x040fe20000000000 */
[C---:B------:R-:W-:Y:S01]  /*0120*/  IADD3 R6, PT, PT, R3.reuse, 0x64f0c9, R0 ;  /* 0x0064f0c903067810 */ /* 0x040fe20007ffe000 */
[C---:B------:R-:W-:Y:S01]  /*0130*/  VIADD R5, R3.reuse, 0x1f123bb5 ;  /* 0x1f123bb503057836 */ /* 0x040fe20000000000 */
[----:B------:R-:W-:Y:S01]  /*0140*/  LOP3.LUT R2, R3, 0x5491333, RZ, 0x3c, !PT ;  /* 0x0549133303027812 */ /* 0x000fe200078e3cff */
[C---:B------:R-:W-:Y:S01]  /*0150*/  VIADD R3, R0.reuse, 0x583f19 ;  /* 0x00583f1900037836 */ /* 0x040fe20000000000 */
[----:B------:R-:W-:Y:S01]  /*0160*/  LOP3.LUT R4, R0, 0x159a55e5, RZ, 0x3c, !PT ;  /* 0x159a55e500047812 */ /* 0x000fe200078e3cff */
[----:B------:R0:W-:Y:S04]  /*0170*/  STL.64 [R1], R6 ;  /* 0x0000000601007387 */ /* 0x0001e80000100a00 */
[----:B------:R0:W-:Y:S04]  /*0180*/  STL.64 [R1+0x8], R4 ;  /* 0x0000080401007387 */ /* 0x0001e80000100a00 */
[----:B------:R0:W-:Y:S01]  /*0190*/  STL.64 [R1+0x10], R2 ;  /* 0x0000100201007387 */ /* 0x0001e20000100a00 */
[----:B-1----:R-:W-:Y:S05]  /*01a0*/  @!P0 BRA `(.L_x_1) ;  /* 0x0000002400488947 */ /* 0x002fea0003800000 */
[--C-:B------:R-:W-:Y:S01]  /*01b0*/  SHF.R.S32.HI R14, RZ, 0x1f, R15.reuse ;  /* 0x0000001fff0e7819 */ /* 0x100fe2000001140f */
[----:B------:R-:W-:Y:S02]  /*01c0*/  IMAD.MOV.U32 R13, RZ, RZ, R15 ;  /* 0x000000ffff0d7224 */ /* 0x000fe400078e000f */
[----:B------:R-:W-:-:S07]  /*01d0*/  IMAD.MOV.U32 R12, RZ, RZ, RZ ;  /* 0x000000ffff0c7224 */ /* 0x000fce00078e00ff */
.L_x_10:
[----:B------:R-:W-:Y:S01]  /*01e0*/  LOP3.LUT R0, R13, 0x3, RZ, 0xc0, !PT ;  /* 0x000000030d007812 */ /* 0x000fe200078ec0ff */
[----:B------:R-:W-:Y:S03]  /*01f0*/  BSSY.RECONVERGENT B1, `(.L_x_2) ;  /* 0x0000247000017945 */ /* 0x000fe60003800200 */
[----:B------:R-:W-:-:S04]  /*0200*/  ISETP.NE.U32.AND P0, PT, R0, RZ, PT ;  /* 0x000000ff0000720c */ /* 0x000fc80003f05070 */
[----:B------:R-:W-:-:S13]  /*0210*/  ISETP.NE.AND.EX P0, PT, RZ, RZ, PT, P0 ;  /* 0x000000ffff00720c */ /* 0x000fda0003f05300 */
[----:B-1----:R-:W-:Y:S05]  /*0220*/  @!P0 BRA `(.L_x_3) ;  /* 0x00000024000c8947 */ /* 0x002fea0003800000 */
[----:B------:R-:W1:Y:S01]  /*0230*/  LDC.64 R8, c[0x4][RZ] ;  /* 0x01000000ff087b82 */ /* 0x000e620000000a00 */
[----:B------:R-:W-:Y:S01]  /*0240*/  IMAD.MOV.U32 R0, RZ, RZ, RZ ;  /* 0x000000ffff007224 */ /* 0x000fe200078e00ff */
[----:B0-----:R-:W-:Y:S02]  /*0250*/  CS2R R2, SRZ ;  /* 0x0000000000027805 */ /* 0x001fe4000001ff00 */
[----:B------:R-:W-:Y:S01]  /*0260*/  CS2R R4, SRZ ;  /* 0x0000000000047805 */ /* 0x000fe2000001ff00 */
[----:B------:R-:W-:Y:S02]  /*0270*/  IMAD.MOV.U32 R7, RZ, RZ, RZ ;  /* 0x000000ffff077224 */ /* 0x000fe400078e00ff */
[----:B-1----:R-:W-:-:S07]  /*0280*/  IMAD.WIDE.U32 R8, R12, 0xc80, R8 ;  /* 0x00000c800c087825 */ /* 0x002fce00078e0008 */
.L_x_5:
[----:B------:R-:W-:-:S06]  /*0290*/  IMAD R16, R0, 0x4, R1 ;  /* 0x0000000400107824 */ /* 0x000fcc00078e0201 */
[----:B------:R-:W5:Y:S01]  /*02a0*/  LDL R16, [R16+0x4] ;  /* 0x0000040010107983 */ /* 0x000f620000100800 */
[----:B------:R-:W-:-:S05]  /*02b0*/  UMOV UR4, URZ ;  /* 0x000000ff00047c82 */ /* 0x000fca0008000000 */
.L_x_4:
[----:B-----5:R-:W-:Y:S01]  /*02c0*/  SHF.R.U32.HI R21, RZ, UR4, R16 ;  /* 0x00000004ff157c19 */ /* 0x020fe20008011610 */
[----:B------:R-:W-:-:S03]  /*02d0*/  IMAD.SHL.U32 R10, R0, 0x20, RZ ;  /* 0x00000020000a7824 */ /* 0x000fc600078e00ff */
[----:B------:R-:W-:Y:S01]  /*02e0*/  LOP3.LUT R11, R21, 0x1, RZ, 0xc0, !PT ;  /* 0x00000001150b7812 */ /* 0x000fe200078ec0ff */
[----:B------:R-:W-:-:S03]  /*02f0*/  VIADD R10, R10, UR4 ;  /* 0x000000040a0a7c36 */ /* 0x000fc60008000000 */
[----:B------:R-:W-:Y:S01]  /*0300*/  ISETP.NE.U32.AND P0, PT, R11, 0x1, PT ;  /* 0x000000010b00780c */ /* 0x000fe20003f05070 */
[----:B------:R-:W-:-:S03]  /*0310*/  IMAD R11, R10, 0x5, RZ ;  /* 0x000000050a0b7824 */ /* 0x000fc600078e02ff */
[----:B------:R-:W-:Y:S01]  /*0320*/  R2P PR, R21, 0x7e ;  /* 0x0000007e15007804 */ /* 0x000fe20000000000 */
[----:B------:R-:W-:-:S08]  /*0330*/  IMAD.WIDE.U32 R10, R11, 0x4, R8 ;  /* 0x000000040b0a7825 */ /* 0x000fd000078e0008 */
[----:B------:R-:W2:Y:S04]  /*0340*/  @!P0 LDG.E R20, desc[UR8][R10.64+0x10] ;  /* 0x000010080a148981 */ /* 0x000ea8000c1e1900 */
[----:B------:R-:W3:Y:S04]  /*0350*/  @P1 LDG.E R22, desc[UR8][R10.64+0x24] ;  /* 0x000024080a161981 */ /* 0x000ee8000c1e1900 */
[----:B------:R-:W4:Y:S04]  /*0360*/  @P2 LDG.E R24, desc[UR8][R10.64+0x38] ;  /* 0x000038080a182981 */ /* 0x000f28000c1e1900 */
[----:B------:R-:W4:Y:S04]  /*0370*/  @P3 LDG.E R26, desc[UR8][R10.64+0x4c] ;  /* 0x00004c080a1a3981 */ /* 0x000f28000c1e1900 */
[----:B------:R-:W4:Y:S04]  /*0380*/  @P4 LDG.E R28, desc[UR8][R10.64+0x60] ;  /* 0x000060080a1c4981 */ /* 0x000f28000c1e1900 */
[----:B------:R-:W4:Y:S04]  /*0390*/  @!P0 LDG.E R18, desc[UR8][R10.64] ;  /* 0x000000080a128981 */ /* 0x000f28000c1e1900 */
[----:B------:R-:W4:Y:S04]  /*03a0*/  @!P0 LDG.E R17, desc[UR8][R10.64+0x4] ;  /* 0x000004080a118981 */ /* 0x000f28000c1e1900 */
[----:B------:R-:W4:Y:S04]  /*03b0*/  @P5 LDG.E R19, desc[UR8][R10.64+0x74] ;  /* 0x000074080a135981 */ /* 0x000f28000c1e1900 */
[----:B------:R-:W4:Y:S04]  /*03c0*/  @P1 LDG.E R23, desc[UR8][R10.64+0x20] ;  /* 0x000020080a171981 */ /* 0x000f28000c1e1900 */
[----:B------:R-:W4:Y:S01]  /*03d0*/  @P3 LDG.E R25, desc[UR8][R10.64+0x48] ;  /* 0x000048080a193981 */ /* 0x000f22000c1e1900 */
[----:B--2---:R-:W-:-:S03]  /*03e0*/  @!P0 LOP3.LUT R3, R3, R20, RZ, 0x3c, !PT ;  /* 0x0000001403038212 */ /* 0x004fc600078e3cff */
[----:B------:R-:W2:Y:S01]  /*03f0*/  @P1 LDG.E R20, desc[UR8][R10.64+0x14] ;  /* 0x000014080a141981 */ /* 0x000ea2000c1e1900 */
[----:B---3--:R-:W-:-:S03]  /*0400*/  @P1 LOP3.LUT R3, R3, R22, RZ, 0x3c, !PT ;  /* 0x0000001603031212 */ /* 0x008fc600078e3cff */
[----:B------:R-:W3:Y:S01]  /*0410*/  @P1 LDG.E R22, desc[UR8][R10.64+0x1c] ;  /* 0x00001c080a161981 */ /* 0x000ee2000c1e1900 */
[----:B----4-:R-:W-:-:S03]  /*0420*/  @P2 LOP3.LUT R3, R3, R24, RZ, 0x3c, !PT ;  /* 0x0000001803032212 */ /* 0x010fc600078e3cff */
[----:B------:R-:W4:Y:S01]  /*0430*/  @P2 LDG.E R24, desc[UR8][R10.64+0x28] ;  /* 0x000028080a182981 */ /* 0x000f22000c1e1900 */
[----:B------:R-:W-:-:S03]  /*0440*/  @P3 LOP3.LUT R3, R3, R26, RZ, 0x3c, !PT ;  /* 0x0000001a03033212 */ /* 0x000fc600078e3cff */
[----:B------:R-:W3:Y:S01]  /*0450*/  @P6 LDG.E R26, desc[UR8][R10.64+0x88] ;  /* 0x000088080a1a6981 */ /* 0x000ee2000c1e1900 */
[----:B------:R-:W-:Y:S02]  /*0460*/  @P4 LOP3.LUT R3, R3, R28, RZ, 0x3c, !PT ;  /* 0x0000001c03034212 */ /* 0x000fe400078e3cff */
[----:B------:R-:W-:Y:S02]  /*0470*/  @!P0 LOP3.LUT R7, R7, R18, RZ, 0x3c, !PT ;  /* 0x0000001207078212 */ /* 0x000fe400078e3cff */
[----:B------:R-:W3:Y:S01]  /*0480*/  @!P0 LDG.E R18, desc[UR8][R10.64+0x8] ;  /* 0x000008080a128981 */ /* 0x000ee2000c1e1900 */
[----:B------:R-:W-:-:S03]  /*0490*/  @!P0 LOP3.LUT R4, R4, R17, RZ, 0x3c, !PT ;  /* 0x0000001104048212 */ /* 0x000fc600078e3cff */
[----:B------:R-:W3:Y:S01]  /*04a0*/  @!P0 LDG.E R17, desc[UR8][R10.64+0xc] ;  /* 0x00000c080a118981 */ /* 0x000ee2000c1e1900 */
[----:B------:R-:W-:-:S03]  /*04b0*/  @P5 LOP3.LUT R3, R3, R19, RZ, 0x3c, !PT ;  /* 0x0000001303035212 */ /* 0x000fc600078e3cff */
[----:B------:R-:W3:Y:S01]  /*04c0*/  @P1 LDG.E R19, desc[UR8][R10.64+0x18] ;  /* 0x000018080a131981 */ /* 0x000ee2000c1e1900 */
[----:B--2---:R-:W-:-:S03]  /*04d0*/  @P1 LOP3.LUT R7, R7, R20, RZ, 0x3c, !PT ;  /* 0x0000001407071212 */ /* 0x004fc600078e3cff */
[----:B------:R-:W2:Y:S01]  /*04e0*/  @P3 LDG.E R20, desc[UR8][R10.64+0x3c] ;  /* 0x00003c080a143981 */ /* 0x000ea2000c1e1900 */
[----:B----4-:R-:W-:-:S03]  /*04f0*/  @P2 LOP3.LUT R7, R7, R24, RZ, 0x3c, !PT ;  /* 0x0000001807072212 */ /* 0x010fc600078e3cff */
[----:B------:R-:W4:Y:S01]  /*0500*/  @P4 LDG.E R24, desc[UR8][R10.64+0x50] ;  /* 0x000050080a184981 */ /* 0x000f22000c1e1900 */
[----:B---3--:R-:W-:-:S03]  /*0510*/  @!P0 LOP3.LUT R5, R5, R18, RZ, 0x3c, !PT ;  /* 0x0000001205058212 */ /* 0x008fc600078e3cff */
[----:B------:R-:W3:Y:S01]  /*0520*/  @P2 LDG.E R18, desc[UR8][R10.64+0x30] ;  /* 0x000030080a122981 */ /* 0x000ee2000c1e1900 */
[----:B------:R-:W-:-:S03]  /*0530*/  @!P0 LOP3.LUT R2, R2, R17, RZ, 0x3c, !PT ;  /* 0x0000001102028212 */ /* 0x000fc600078e3cff */
[----:B------:R-:W3:Y:S01]  /*0540*/  @P2 LDG.E R17, desc[UR8][R10.64+0x2c] ;  /* 0x00002c080a112981 */ /* 0x000ee2000c1e1900 */
[----:B------:R-:W-:-:S03]  /*0550*/  @P1 LOP3.LUT R4, R4, R19, RZ, 0x3c, !PT ;  /* 0x0000001304041212 */ /* 0x000fc600078e3cff */
[----:B------:R-:W3:Y:S01]  /*0560*/  @P2 LDG.E R19, desc[UR8][R10.64+0x34] ;  /* 0x000034080a132981 */ /* 0x000ee2000c1e1900 */
[----:B------:R-:W-:Y:S02]  /*0570*/  @P1 LOP3.LUT R5, R5, R22, RZ, 0x3c, !PT ;  /* 0x0000001605051212 */ /* 0x000fe400078e3cff */
[----:B------:R-:W-:Y:S01]  /*0580*/  @P1 LOP3.LUT R2, R2, R23, RZ, 0x3c, !PT ;  /* 0x0000001702021212 */ /* 0x000fe200078e3cff */
[----:B------:R-:W3:Y:S04]  /*0590*/  @P3 LDG.E R22, desc[UR8][R10.64+0x44] ;  /* 0x000044080a163981 */ /* 0x000ee8000c1e1900 */
[----:B------:R-:W3:Y:S01]  /*05a0*/  @P3 LDG.E R23, desc[UR8][R10.64+0x40] ;  /* 0x000040080a173981 */ /* 0x000ee2000c1e1900 */
[----:B--2---:R-:W-:-:S03]  /*05b0*/  @P3 LOP3.LUT R7, R7, R20, RZ, 0x3c, !PT ;  /* 0x0000001407073212 */ /* 0x004fc600078e3cff */
[----:B------:R-:W2:Y:S01]  /*05c0*/  @P5 LDG.E R20, desc[UR8][R10.64+0x64] ;  /* 0x000064080a145981 */ /* 0x000ea2000c1e1900 */
[----:B----4-:R-:W-:-:S03]  /*05d0*/  @P4 LOP3.LUT R7, R7, R24, RZ, 0x3c, !PT ;  /* 0x0000001807074212 */ /* 0x010fc600078e3cff */
[----:B------:R-:W4:Y:S01]  /*05e0*/  @P6 LDG.E R24, desc[UR8][R10.64+0x78] ;  /* 0x000078080a186981 */ /* 0x000f22000c1e1900 */
[----:B---3--:R-:W-:-:S03]  /*05f0*/  @P2 LOP3.LUT R5, R5, R18, RZ, 0x3c, !PT ;  /* 0x0000001205052212 */ /* 0x008fc600078e3cff */
[----:B------:R-:W3:Y:S01]  /*0600*/  @P4 LDG.E R18, desc[UR8][R10.64+0x58] ;  /* 0x000058080a124981 */ /* 0x000ee2000c1e1900 */
[----:B------:R-:W-:-:S03]  /*0610*/  @P2 LOP3.LUT R4, R4, R17, RZ, 0x3c, !PT ;  /* 0x0000001104042212 */ /* 0x000fc600078e3cff */
[----:B------:R-:W3:Y:S01]  /*0620*/  @P4 LDG.E R17, desc[UR8][R10.64+0x54] ;  /* 0x000054080a114981 */ /* 0x000ee2000c1e1900 */
[----:B------:R-:W-:-:S03]  /*0630*/  @P2 LOP3.LUT R2, R2, R19, RZ, 0x3c, !PT ;  /* 0x0000001302022212 */ /* 0x000fc600078e3cff */
[----:B------:R-:W3:Y:S01]  /*0640*/  @P4 LDG.E R19, desc[UR8][R10.64+0x5c] ;  /* 0x00005c080a134981 */ /* 0x000ee2000c1e1900 */
[----:B------:R-:W-:Y:S02]  /*0650*/  @P3 LOP3.LUT R5, R5, R22, RZ, 0x3c, !PT ;  /* 0x0000001605053212 */ /* 0x000fe400078e3cff */
[----:B------:R-:W-:Y:S01]  /*0660*/  @P3 LOP3.LUT R2, R2, R25, RZ, 0x3c, !PT ;  /* 0x0000001902023212 */ /* 0x000fe200078e3cff */
[----:B------:R-:W3:Y:S01]  /*0670*/  @P5 LDG.E R22, desc[UR8][R10.64+0x6c] ;  /* 0x00006c080a165981 */ /* 0x000ee2000c1e1900 */
[----:B------:R-:W-:-:S03]  /*0680*/  @P3 LOP3.LUT R4, R4, R23, RZ, 0x3c, !PT ;  /* 0x0000001704043212 */ /* 0x000fc600078e3cff */
[----:B------:R-:W3:Y:S04]  /*0690*/  @P5 LDG.E R23, desc[UR8][R10.64+0x68] ;  /* 0x000068080a175981 */ /* 0x000ee8000c1e1900 */
[----:B------:R-:W3:Y:S01]  /*06a0*/  @P5 LDG.E R25, desc[UR8][R10.64+0x70] ;  /* 0x000070080a195981 */ /* 0x000ee2000c1e1900 */
[----:B------:R-:W-:Y:S02]  /*06b0*/  LOP3.LUT P0, RZ, R21, 0x80, RZ, 0xc0, !PT ;  /* 0x0000008015ff7812 */ /* 0x000fe4000780c0ff */
[----:B--2---:R-:W-:-:S11]  /*06c0*/  @P5 LOP3.LUT R7, R7, R20, RZ, 0x3c, !PT ;  /* 0x0000001407075212 */ /* 0x004fd600078e3cff */
        /* <DEDUP_REMOVED lines=15> */
[----:B------:R-:W-:Y:S02]  /*07c0*/  @P6 LOP3.LUT R3, R3, R26, RZ, 0x3c, !PT ;  /* 0x0000001a03036212 */ /* 0x000fe400078e3cff */
[----:B--2---:R-:W-:Y:S02]  /*07d0*/  @P0 LOP3.LUT R7, R7, R20, RZ, 0x3c, !PT ;  /* 0x0000001407070212 */ /* 0x004fe400078e3cff */
[----:B----4-:R-:W-:Y:S02]  /*07e0*/  @P0 LOP3.LUT R3, R3, R24, RZ, 0x3c, !PT ;  /* 0x0000001803030212 */ /* 0x010fe400078e3cff */
[----:B---3--:R-:W-:Y:S02]  /*07f0*/  @P6 LOP3.LUT R5, R5, R18, RZ, 0x3c, !PT ;  /* 0x0000001205056212 */ /* 0x008fe400078e3cff */
[----:B------:R-:W-:Y:S02]  /*0800*/  @P6 LOP3.LUT R4, R4, R17, RZ, 0x3c, !PT ;  /* 0x0000001104046212 */ /* 0x000fe400078e3cff */
[----:B------:R-:W-:-:S02]  /*0810*/  @P6 LOP3.LUT R2, R2, R19, RZ, 0x3c, !PT ;  /* 0x0000001302026212 */ /* 0x000fc400078e3cff */
[----:B------:R-:W-:Y:S02]  /*0820*/  @P0 LOP3.LUT R5, R5, R22, RZ, 0x3c, !PT ;  /* 0x0000001605050212 */ /* 0x000fe400078e3cff */
[----:B------:R-:W-:Y:S02]  /*0830*/  @P0 LOP3.LUT R4, R4, R23, RZ, 0x3c, !PT ;  /* 0x0000001704040212 */ /* 0x000fe400078e3cff */
[----:B------:R-:W-:Y:S02]  /*0840*/  @P0 LOP3.LUT R2, R2, R25, RZ, 0x3c, !PT ;  /* 0x0000001902020212 */ /* 0x000fe400078e3cff */
[----:B------:R-:W-:-:S13]  /*0850*/  R2P PR, R21.B1, 0x7f ;  /* 0x0000007f15007804 */ /* 0x000fda0000001000 */
[----:B------:R-:W2:Y:S04]  /*0860*/  @P0 LDG.E R18, desc[UR8][R10.64+0xa0] ;  /* 0x0000a0080a120981 */ /* 0x000ea8000c1e1900 */
[----:B------:R-:W3:Y:S04]  /*0870*/  @P0 LDG.E R17, desc[UR8][R10.64+0xa4] ;  /* 0x0000a4080a110981 */ /* 0x000ee8000c1e1900 */
[----:B------:R-:W4:Y:S04]  /*0880*/  @P0 LDG.E R20, desc[UR8][R10.64+0xa8] ;  /* 0x0000a8080a140981 */ /* 0x000f28000c1e1900 */
[----:B------:R-:W4:Y:S04]  /*0890*/  @P0 LDG.E R19, desc[UR8][R10.64+0xac] ;  /* 0x0000ac080a130981 */ /* 0x000f28000c1e1900 */
[----:B------:R-:W4:Y:S04]  /*08a0*/  @P0 LDG.E R22, desc[UR8][R10.64+0xb0] ;  /* 0x0000b0080a160981 */ /* 0x000f28000c1e1900 */
[----:B------:R-:W4:Y:S04]  /*08b0*/  @P1 LDG.E R24, desc[UR8][R10.64+0xb4] ;  /* 0x0000b4080a181981 */ /* 0x000f28000c1e1900 */
[----:B------:R-:W4:Y:S04]  /*08c0*/  @P1 LDG.E R26, desc[UR8][R10.64+0xbc] ;  /* 0x0000bc080a1a1981 */ /* 0x000f28000c1e1900 */
[----:B------:R-:W4:Y:S04]  /*08d0*/  @P1 LDG.E R23, desc[UR8][R10.64+0xb8] ;  /* 0x0000b8080a171981 */ /* 0x000f28000c1e1900 */
[----:B------:R-:W4:Y:S04]  /*08e0*/  @P1 LDG.E R28, desc[UR8][R10.64+0xc4] ;  /* 0x0000c4080a1c1981 */ /* 0x000f28000c1e1900 */
[----:B------:R-:W4:Y:S01]  /*08f0*/  @P1 LDG.E R25, desc[UR8][R10.64+0xc0] ;  /* 0x0000c0080a191981 */ /* 0x000f22000c1e1900 */
[----:B--2---:R-:W-:-:S03]  /*0900*/  @P0 LOP3.LUT R7, R7, R18, RZ, 0x3c, !PT ;  /* 0x0000001207070212 */ /* 0x004fc600078e3cff */
[----:B------:R-:W2:Y:S01]  /*0910*/  @P2 LDG.E R18, desc[UR8][R10.64+0xc8] ;  /* 0x0000c8080a122981 */ /* 0x000ea2000c1e1900 */
[----:B---3--:R-:W-:-:S03]  /*0920*/  @P0 LOP3.LUT R4, R4, R17, RZ, 0x3c, !PT ;  /* 0x0000001104040212 */ /* 0x008fc600078e3cff */
[----:B------:R-:W3:Y:S01]  /*0930*/  @P2 LDG.E R17, desc[UR8][R10.64+0xcc] ;  /* 0x0000cc080a112981 */ /* 0x000ee2000c1e1900 */
[----:B----4-:R-:W-:-:S03]  /*0940*/  @P0 LOP3.LUT R5, R5, R20, RZ, 0x3c, !PT ;  /* 0x0000001405050212 */ /* 0x010fc600078e3cff */
[----:B------:R-:W4:Y:S01]  /*0950*/  @P3 LDG.E R20, desc[UR8][R10.64+0xec] ;  /* 0x0000ec080a143981 */ /* 0x000f22000c1e1900 */
[----:B------:R-:W-:-:S03]  /*0960*/  @P0 LOP3.LUT R2, R2, R19, RZ, 0x3c, !PT ;  /* 0x0000001302020212 */ /* 0x000fc600078e3cff */
[----:B------:R-:W4:Y:S01]  /*0970*/  @P2 LDG.E R19, desc[UR8][R10.64+0xd4] ;  /* 0x0000d4080a132981 */ /* 0x000f22000c1e1900 */
[----:B------:R-:W-:Y:S02]  /*0980*/  @P0 LOP3.LUT R3, R3, R22, RZ, 0x3c, !PT ;  /* 0x0000001603030212 */ /* 0x000fe400078e3cff */
[----:B------:R-:W-:Y:S01]  /*0990*/  LOP3.LUT P0, RZ, R21, 0x8000, RZ, 0xc0, !PT ;  /* 0x0000800015ff7812 */ /* 0x000fe2000780c0ff */
[----:B------:R-:W4:Y:S01]  /*09a0*/  @P2 LDG.E R22, desc[UR8][R10.64+0xd0] ;  /* 0x0000d0080a162981 */ /* 0x000f22000c1e1900 */
[----:B------:R-:W-:-:S03]  /*09b0*/  @P1 LOP3.LUT R7, R7, R24, RZ, 0x3c, !PT ;  /* 0x0000001807071212 */ /* 0x000fc600078e3cff */
[----:B------:R-:W4:Y:S01]  /*09c0*/  @P3 LDG.E R21, desc[UR8][R10.64+0xe0] ;  /* 0x0000e0080a153981 */ /* 0x000f22000c1e1900 */
[----:B------:R-:W-:-:S03]  /*09d0*/  @P1 LOP3.LUT R5, R5, R26, RZ, 0x3c, !PT ;  /* 0x0000001a05051212 */ /* 0x000fc600078e3cff */
[----:B------:R-:W4:Y:S01]  /*09e0*/  @P2 LDG.E R24, desc[UR8][R10.64+0xd8] ;  /* 0x0000d8080a182981 */ /* 0x000f22000c1e1900 */
[----:B------:R-:W-:-:S03]  /*09f0*/  @P1 LOP3.LUT R4, R4, R23, RZ, 0x3c, !PT ;  /* 0x0000001704041212 */ /* 0x000fc600078e3cff */
[----:B------:R-:W4:Y:S01]  /*0a00*/  @P3 LDG.E R26, desc[UR8][R10.64+0xdc] ;  /* 0x0000dc080a1a3981 */ /* 0x000f22000c1e1900 */
[----:B------:R-:W-:-:S03]  /*0a10*/  @P1 LOP3.LUT R3, R3, R28, RZ, 0x3c, !PT ;  /* 0x0000001c03031212 */ /* 0x000fc600078e3cff */
[----:B------:R-:W4:Y:S04]  /*0a20*/  @P3 LDG.E R28, desc[UR8][R10.64+0xe4] ;  /* 0x0000e4080a1c3981 */ /* 0x000f28000c1e1900 */
[----:B------:R-:W4:Y:S01]  /*0a30*/  @P3 LDG.E R23, desc[UR8][R10.64+0xe8] ;  /* 0x0000e8080a173981 */ /* 0x000f22000c1e1900 */
[----:B--2---:R-:W-:-:S03]  /*0a40*/  @P2 LOP3.LUT R7, R7, R18, RZ, 0x3c, !PT ;  /* 0x0000001207072212 */ /* 0x004fc600078e3cff */
[----:B------:R-:W2:Y:S01]  /*0a50*/  @P4 LDG.E R18, desc[UR8][R10.64+0xf0] ;  /* 0x0000f0080a124981 */ /* 0x000ea2000c1e1900 */
[----:B---3--:R-:W-:Y:S02]  /*0a60*/  @P2 LOP3.LUT R4, R4, R17, RZ, 0x3c, !PT ;  /* 0x0000001104042212 */ /* 0x008fe400078e3cff */
[----:B------:R-:W-:Y:S01]  /*0a70*/  @P1 LOP3.LUT R2, R2, R25, RZ, 0x3c, !PT ;  /* 0x0000001902021212 */ /* 0x000fe200078e3cff */
[----:B------:R-:W3:Y:S03]  /*0a80*/  @P5 LDG.E R17, desc[UR8][R10.64+0x110] ;  /* 0x000110080a115981 */ /* 0x000ee6000c1e1900 */
[----:B----4-:R-:W-:Y:S02]  /*0a90*/  @P2 LOP3.LUT R2, R2, R19, RZ, 0x3c, !PT ;  /* 0x0000001302022212 */ /* 0x010fe400078e3cff */
[----:B------:R-:W4:Y:S01]  /*0aa0*/  @P4 LDG.E R19, desc[UR8][R10.64+0xf4] ;  /* 0x0000f4080a134981 */ /* 0x000f22000c1e1900 */
        /* <DEDUP_REMOVED lines=12> */
[----:B--2---:R-:W-:-:S03]  /*0b70*/  @P4 LOP3.LUT R7, R7, R18, RZ, 0x3c, !PT ;  /* 0x0000001207074212 */ /* 0x004fc600078e3cff */
[----:B------:R-:W2:Y:S01]  /*0b80*/  @P5 LDG.E R18, desc[UR8][R10.64+0x114] ;  /* 0x000114080a125981 */ /* 0x000ea2000c1e1900 */
[----:B------:R-:W-:-:S03]  /*0b90*/  @P3 LOP3.LUT R3, R3, R20, RZ, 0x3c, !PT ;  /* 0x0000001403033212 */ /* 0x000fc600078e3cff */
[----:B------:R-:W2:Y:S01]  /*0ba0*/  @P6 LDG.E R20, desc[UR8][R10.64+0x118] ;  /* 0x000118080a146981 */ /* 0x000ea2000c1e1900 */
[----:B----4-:R-:W-:-:S03]  /*0bb0*/  @P4 LOP3.LUT R4, R4, R19, RZ, 0x3c, !PT ;  /* 0x0000001304044212 */ /* 0x010fc600078e3cff */
[----:B------:R-:W4:Y:S01]  /*0bc0*/  @P6 LDG.E R19, desc[UR8][R10.64+0x11c] ;  /* 0x00011c080a136981 */ /* 0x000f22000c1e1900 */
[----:B---3--:R-:W-:-:S03]  /*0bd0*/  @P4 LOP3.LUT R5, R5, R22, RZ, 0x3c, !PT ;  /* 0x0000001605054212 */ /* 0x008fc600078e3cff */
[----:B------:R-:W3:Y:S01]  /*0be0*/  @P6 LDG.E R22, desc[UR8][R10.64+0x120] ;  /* 0x000120080a166981 */ /* 0x000ee2000c1e1900 */
[----:B------:R-:W-:-:S03]  /*0bf0*/  @P4 LOP3.LUT R2, R2, R21, RZ, 0x3c, !PT ;  /* 0x0000001502024212 */ /* 0x000fc600078e3cff */
[----:B------:R-:W3:Y:S01]  /*0c00*/  @P0 LDG.E R21, desc[UR8][R10.64+0x130] ;  /* 0x000130080a150981 */ /* 0x000ee2000c1e1900 */
[----:B------:R-:W-:Y:S02]  /*0c10*/  @P4 LOP3.LUT R3, R3, R24, RZ, 0x3c, !PT ;  /* 0x0000001803034212 */ /* 0x000fe400078e3cff */
[----:B------:R-:W-:Y:S01]  /*0c20*/  @P5 LOP3.LUT R2, R2, R17, RZ, 0x3c, !PT ;  /* 0x0000001102025212 */ /* 0x000fe200078e3cff */
[----:B------:R-:W3:Y:S01]  /*0c30*/  @P6 LDG.E R24, desc[UR8][R10.64+0x128] ;  /* 0x000128080a186981 */ /* 0x000ee2000c1e1900 */
[----:B------:R-:W-:-:S03]  /*0c40*/  @P5 LOP3.LUT R7, R7, R26, RZ, 0x3c, !PT ;  /* 0x0000001a07075212 */ /* 0x000fc600078e3cff */
[----:B------:R-:W3:Y:S01]  /*0c50*/  @P6 LDG.E R17, desc[UR8][R10.64+0x124] ;  /* 0x000124080a116981 */ /* 0x000ee2000c1e1900 */
[----:B------:R-:W-:-:S03]  /*0c60*/  @P5 LOP3.LUT R5, R5, R28, RZ, 0x3c, !PT ;  /* 0x0000001c05055212 */ /* 0x000fc600078e3cff */
[----:B------:R-:W3:Y:S01]  /*0c70*/  @P0 LDG.E R26, desc[UR8][R10.64+0x12c] ;  /* 0x00012c080a1a0981 */ /* 0x000ee2000c1e1900 */
[----:B------:R-:W-:-:S03]  /*0c80*/  @P5 LOP3.LUT R4, R4, R23, RZ, 0x3c, !PT ;  /* 0x0000001704045212 */ /* 0x000fc600078e3cff */
[----:B------:R-:W3:Y:S04]  /*0c90*/  @P0 LDG.E R28, desc[UR8][R10.64+0x13c] ;  /* 0x00013c080a1c0981 */ /* 0x000ee8000c1e1900 */
[----:B------:R-:W3:Y:S01]  /*0ca0*/  @P0 LDG.E R23, desc[UR8][R10.64+0x138] ;  /* 0x000138080a170981 */ /* 0x000ee2000c1e1900 */
[----:B--2---:R-:W-:-:S03]  /*0cb0*/  @P5 LOP3.LUT R3, R3, R18, RZ, 0x3c, !PT ;  /* 0x0000001203035212 */ /* 0x004fc600078e3cff */
[----:B------:R-:W2:Y:S01]  /*0cc0*/  @P0 LDG.E R18, desc[UR8][R10.64+0x134] ;  /* 0x000134080a120981 */ /* 0x000ea2000c1e1900 */
[----:B------:R-:W-:-:S04]  /*0cd0*/  UIADD3 UR4, UPT, UPT, UR4, 0x10, URZ ;  /* 0x0000001004047890 */ /* 0x000fc8000fffe0ff */
[----:B------:R-:W-:Y:S01]  /*0ce0*/  UISETP.NE.AND UP0, UPT, UR4, 0x20, UPT ;  /* 0x000000200400788c */ /* 0x000fe2000bf05270 */
[----:B------:R-:W-:Y:S02]  /*0cf0*/  @P6 LOP3.LUT R7, R7, R20, RZ, 0x3c, !PT ;  /* 0x0000001407076212 */ /* 0x000fe400078e3cff */
[----:B----4-:R-:W-:Y:S02]  /*0d00*/  @P6 LOP3.LUT R4, R4, R19, RZ, 0x3c, !PT ;  /* 0x0000001304046212 */ /* 0x010fe400078e3cff */
[----:B---3--:R-:W-:Y:S02]  /*0d10*/  @P6 LOP3.LUT R5, R5, R22, RZ, 0x3c, !PT ;  /* 0x0000001605056212 */ /* 0x008fe400078e3cff */
[----:B------:R-:W-:Y:S02]  /*0d20*/  @P0 LOP3.LUT R4, R4, R21, RZ, 0x3c, !PT ;  /* 0x0000001504040212 */ /* 0x000fe400078e3cff */
[----:B------:R-:W-:Y:S02]  /*0d30*/  @P6 LOP3.LUT R3, R3, R24, RZ, 0x3c, !PT ;  /* 0x0000001803036212 */ /* 0x000fe400078e3cff */
[----:B------:R-:W-:-:S02]  /*0d40*/  @P6 LOP3.LUT R2, R2, R17, RZ, 0x3c, !PT ;  /* 0x0000001102026212 */ /* 0x000fc400078e3cff */
[----:B------:R-:W-:Y:S02]  /*0d50*/  @P0 LOP3.LUT R7, R7, R26, RZ, 0x3c, !PT ;  /* 0x0000001a07070212 */ /* 0x000fe400078e3cff */
[----:B------:R-:W-:Y:S02]  /*0d60*/  @P0 LOP3.LUT R3, R3, R28, RZ, 0x3c, !PT ;  /* 0x0000001c03030212 */ /* 0x000fe400078e3cff */
[----:B------:R-:W-:Y:S02]  /*0d70*/  @P0 LOP3.LUT R2, R2, R23, RZ, 0x3c, !PT ;  /* 0x0000001702020212 */ /* 0x000fe400078e3cff */
[----:B--2---:R-:W-:Y:S01]  /*0d80*/  @P0 LOP3.LUT R5, R5, R18, RZ, 0x3c, !PT ;  /* 0x0000001205050212 */ /* 0x004fe200078e3cff */
[----:B------:R-:W-:Y:S06]  /*0d90*/  BRA.U UP0, `(.L_x_4) ;  /* 0xfffffff500487547 */ /* 0x000fec000b83ffff */
[----:B------:R-:W-:-:S05]  /*0da0*/  VIADD R0, R0, 0x1 ;  /* 0x0000000100007836 */ /* 0x000fca0000000000 */
[----:B------:R-:W-:-:S13]  /*0db0*/  ISETP.NE.AND P0, PT, R0, 0x5, PT ;  /* 0x000000050000780c */ /* 0x000fda0003f05270 */
[----:B------:R-:W-:Y:S05]  /*0dc0*/  @P0 BRA `(.L_x_5) ;  /* 0xfffffff400300947 */ /* 0x000fea000383ffff */
[----:B------:R-:W-:Y:S01]  /*0dd0*/  LOP3.LUT R0, R13, 0x3, RZ, 0xc0, !PT ;  /* 0x000000030d007812 */ /* 0x000fe200078ec0ff */
[----:B------:R1:W-:Y:S03]  /*0de0*/  STL [R1+0x4], R7 ;  /* 0x0000040701007387 */ /* 0x0003e60000100800 */
[----:B------:R-:W-:Y:S01]  /*0df0*/  ISETP.NE.U32.AND P0, PT, R0, 0x1, PT ;  /* 0x000000010000780c */ /* 0x000fe20003f05070 */
[----:B------:R1:W-:Y:S03]  /*0e00*/  STL.64 [R1+0x8], R4 ;  /* 0x0000080401007387 */ /* 0x0003e60000100a00 */
[----:B------:R-:W-:Y:S01]  /*0e10*/  ISETP.NE.AND.EX P0, PT, RZ, RZ, PT, P0 ;  /* 0x000000ffff00720c */ /* 0x000fe20003f05300 */
[----:B------:R1:W-:-:S12]  /*0e20*/  STL.64 [R1+0x10], R2 ;  /* 0x0000100201007387 */ /* 0x0003d80000100a00 */
[----:B-1----:R-:W-:Y:S05]  /*0e30*/  @!P0 BRA `(.L_x_3) ;  /* 0x0000001800088947 */ /* 0x002fea0003800000 */
[----:B------:R-:W-:Y:S01]  /*0e40*/  UMOV UR4, URZ ;  /* 0x000000ff00047c82 */ /* 0x000fe20008000000 */
[----:B------:R-:W-:Y:S01]  /*0e50*/  UMOV UR5, URZ ;  /* 0x000000ff00057c82 */ /* 0x000fe20008000000 */
[----:B------:R-:W-:Y:S02]  /*0e60*/  IMAD.MOV.U32 R0, RZ, RZ, RZ ;  /* 0x000000ffff007224 */ /* 0x000fe400078e00ff */
[----:B------:R-:W-:Y:S02]  /*0e70*/  IMAD.MOV.U32 R7, RZ, RZ, RZ ;  /* 0x000000ffff077224 */ /* 0x000fe400078e00ff */
[----:B------:R-:W-:Y:S02]  /*0e80*/  IMAD.U32 R3, RZ, RZ, UR4 ;  /* 0x00000004ff037e24 */ /* 0x000fe4000f8e00ff */
[----:B------:R-:W-:Y:S02]  /*0e90*/  IMAD.U32 R2, RZ, RZ, UR5 ;  /* 0x00000005ff027e24 */ /* 0x000fe4000f8e00ff */
[----:B------:R-:W-:-:S02]  /*0ea0*/  IMAD.U32 R5, RZ, RZ, UR4 ;  /* 0x00000004ff057e24 */ /* 0x000fc4000f8e00ff */
[----:B------:R-:W-:-:S07]  /*0eb0*/  IMAD.U32 R4, RZ, RZ, UR5 ;  /* 0x00000005ff047e24 */ /* 0x000fce000f8e00ff */
.L_x_7:
[----:B------:R-:W-:-:S06]  /*0ec0*/  IMAD R16, R0, 0x4, R1 ;  /* 0x0000000400107824 */ /* 0x000fcc00078e0201 */
[----:B------:R-:W5:Y:S01]  /*0ed0*/  LDL R16, [R16+0x4] ;  /* 0x0000040010107983 */ /* 0x000f620000100800 */
[----:B------:R-:W-:-:S05]  /*0ee0*/  UMOV UR4, URZ ;  /* 0x000000ff00047c82 */ /* 0x000fca0008000000 */
.L_x_6:
        /* <DEDUP_REMOVED lines=183> */
[----:B-1----:R-:W-:Y:S05]  /*1a60*/  @P0 BRA `(.L_x_3) ;  /* 0x0000000800fc0947 */ /* 0x002fea0003800000 */
        /* <DEDUP_REMOVED lines=8> */
.L_x_9:
[----:B------:R-:W-:-:S06]  /*1af0*/  IMAD R16, R0, 0x4, R1 ;  /* 0x0000000400107824 */ /* 0x000fcc00078e0201 */
[----:B------:R-:W5:Y:S01]  /*1b00*/  LDL R16, [R16+0x4] ;  /* 0x0000040010107983 */ /* 0x000f620000100800 */
[----:B------:R-:W-:-:S05]  /*1b10*/  UMOV UR4, URZ ;  /* 0x000000ff00047c82 */ /* 0x000fca0008000000 */
.L_x_8:
        /* <DEDUP_REMOVED lines=177> */
[----:B------:R1:W-:Y:S04]  /*2630*/  STL [R1+0x4], R7 ;  /* 0x0000040701007387 */ /* 0x0003e80000100800 */
[----:B------:R1:W-:Y:S04]  /*2640*/  STL.64 [R1+0x8], R4 ;  /* 0x0000080401007387 */ /* 0x0003e80000100a00 */
[----:B------:R1:W-:Y:S02]  /*2650*/  STL.64 [R1+0x10], R2 ;  /* 0x0000100201007387 */ /* 0x0003e40000100a00 */
.L_x_3:
[----:B------:R-:W-:Y:S05]  /*2660*/  BSYNC.RECONVERGENT B1 ;  /* 0x0000000000017941 */ /* 0x000fea0003800200 */
.L_x_2:
[C---:B------:R-:W-:Y:S01]  /*2670*/  ISETP.GT.U32.AND P0, PT, R13.reuse, 0x3, PT ;  /* 0x000000030d00780c */ /* 0x040fe20003f04070 */
[----:B------:R-:W-:Y:S01]  /*2680*/  VIADD R12, R12, 0x1 ;  /* 0x000000010c0c7836 */ /* 0x000fe20000000000 */
[--C-:B------:R-:W-:Y:S02]  /*2690*/  SHF.R.U64 R13, R13, 0x2, R14.reuse ;  /* 0x000000020d0d7819 */ /* 0x100fe4000000120e */
[----:B------:R-:W-:Y:S02]  /*26a0*/  ISETP.GT.U32.AND.EX P0, PT, R14, RZ, PT, P0 ;  /* 0x000000ff0e00720c */ /* 0x000fe40003f04100 */
[----:B------:R-:W-:-:S11]  /*26b0*/  SHF.R.U32.HI R14, RZ, 0x2, R14 ;  /* 0x00000002ff0e7819 */ /* 0x000fd6000001160e */
[----:B------:R-:W-:Y:S05]  /*26c0*/  @P0 BRA `(.L_x_10) ;  /* 0xffffffd800c40947 */ /* 0x000fea000383ffff */
.L_x_1:
[----:B------:R-:W-:Y:S05]  /*26d0*/  BSYNC.RECONVERGENT B0 ;  /* 0x0000000000007941 */ /* 0x000fea0003800200 */
.L_x_0:
[----:B------:R-:W2:Y:S02]  /*26e0*/  LDC.64 R8, c[0x0][0x388] ;  /* 0x0000e200ff087b82 */ /* 0x000ea40000000a00 */
[----:B--2---:R-:W2:Y:S01]  /*26f0*/  LDG.E.64 R8, desc[UR8][R8.64] ;  /* 0x0000000808087981 */ /* 0x004ea2000c1e1b00 */
[----:B------:R-:W-:-:S04]  /*2700*/  IMAD.MOV.U32 R0, RZ, RZ, -0x2 ;  /* 0xfffffffeff007424 */ /* 0x000fc800078e00ff */
[----:B------:R-:W-:-:S05]  /*2710*/  IMAD R15, R15, R0, 0x3b9aca00 ;  /* 0x3b9aca000f0f7424 */ /* 0x000fca00078e0200 */
[----:B------:R-:W-:Y:S02]  /*2720*/  SHF.R.S32.HI R0, RZ, 0x1f, R15 ;  /* 0x0000001fff007819 */ /* 0x000fe4000001140f */
[----:B--2---:R-:W-:-:S04]  /*2730*/  ISETP.GE.U32.AND P0, PT, R8, R15, PT ;  /* 0x0000000f0800720c */ /* 0x004fc80003f06070 */
[----:B------:R-:W-:-:S13]  /*2740*/  ISETP.GE.U32.AND.EX P0, PT, R9, R0, PT, P0 ;  /* 0x000000000900720c */ /* 0x000fda0003f06100 */
[----:B------:R-:W-:Y:S05]  /*2750*/  @P0 EXIT ;  /* 0x000000000000094d */ /* 0x000fea0003800000 */
[----:B------:R-:W2:Y:S02]  /*2760*/  LDC.64 R12, c[0x0][0x398] ;  /* 0x0000e600ff0c7b82 */ /* 0x000ea40000000a00 */
.L_x_11:
[----:B--2---:R-:W2:Y:S02]  /*2770*/  LDG.E.U8 R8, desc[UR8][R12.64] ;  /* 0x000000080c087981 */ /* 0x004ea4000c1e1100 */
[----:B--2---:R-:W-:-:S13]  /*2780*/  ISETP.NE.AND P0, PT, R8, RZ, PT ;  /* 0x000000ff0800720c */ /* 0x004fda0003f05270 */
[----:B------:R-:W-:Y:S05]  /*2790*/  @P0 EXIT ;  /* 0x000000000000094d */ /* 0x000fea0003800000 */
[----:B------:R-:W-:Y:S01]  /*27a0*/  SHF.R.U32.HI R8, RZ, 0x2, R7 ;  /* 0x00000002ff087819 */ /* 0x000fe20000011607 */
[----:B------:R-:W2:Y:S01]  /*27b0*/  S2R R16, SR_LANEID ;  /* 0x0000000000107919 */ /* 0x000ea20000000000 */
[----:B------:R-:W-:Y:S02]  /*27c0*/  VOTEU.ANY UR4, UPT, PT ;  /* 0x0000000000047886 */ /* 0x000fe400038e0100 */
[----:B------:R-:W-:Y:S01]  /*27d0*/  LOP3.LUT R8, R8, R7, RZ, 0x3c, !PT ;  /* 0x0000000708087212 */ /* 0x000fe200078e3cff */
[----:B01----:R-:W-:Y:S01]  /*27e0*/  IMAD.SHL.U32 R7, R3, 0x10, RZ ;  /* 0x0000001003077824 */ /* 0x003fe200078e00ff */
[----:B------:R-:W-:Y:S02]  /*27f0*/  UFLO.U32 UR5, UR4 ;  /* 0x00000004000572bd */ /* 0x000fe400080e0000 */
[----:B------:R-:W-:Y:S01]  /*2800*/  UPOPC UR6, UR4 ;  /* 0x00000004000672bf */ /* 0x000fe20008000000 */
[----:B------:R-:W-:Y:S02]  /*2810*/  IMAD.SHL.U32 R9, R8, 0x2, RZ ;  /* 0x0000000208097824 */ /* 0x000fe400078e00ff */
[----:B------:R-:W-:Y:S01]  /*2820*/  UMOV UR4, URZ ;  /* 0x000000ff00047c82 */ /* 0x000fe20008000000 */
[----:B------:R-:W-:-:S02]  /*2830*/  UIMAD.WIDE.U32 UR6, UR6, 0x1, URZ ;  /* 0x00000001060678a5 */ /* 0x000fc4000f8e00ff */
[----:B------:R-:W-:Y:S01]  /*2840*/  LOP3.LUT R8, R8, R9, R7, 0x96, !PT ;  /* 0x0000000908087212 */ /* 0x000fe200078e9607 */
[----:B------:R-:W-:Y:S01]  /*2850*/  IMAD.MOV.U32 R9, RZ, RZ, 0x2 ;  /* 0x00000002ff097424 */ /* 0x000fe200078e00ff */
[----:B------:R-:W-:Y:S02]  /*2860*/  UIADD3 UR4, UPT, UPT, UR7, UR4, URZ ;  /* 0x0000000407047290 */ /* 0x000fe4000fffe0ff */
[----:B------:R-:W-:Y:S01]  /*2870*/  LOP3.LUT R7, R8, R3, RZ, 0x3c, !PT ;  /* 0x0000000308077212 */ /* 0x000fe200078e3cff */
[----:B------:R-:W-:Y:S02]  /*2880*/  IMAD.U32 R19, RZ, RZ, UR7 ;  /* 0x00000007ff137e24 */ /* 0x000fe4000f8e00ff */
[----:B------:R-:W-:Y:S01]  /*2890*/  IMAD.U32 R18, RZ, RZ, UR6 ;  /* 0x00000006ff127e24 */ /* 0x000fe2000f8e00ff */
[----:B------:R-:W-:Y:S01]  /*28a0*/  IADD3 R10, PT, PT, R7, 0x587c5, R6 ;  /* 0x000587c5070a7810 */ /* 0x000fe20007ffe006 */
[----:B------:R-:W-:-:S03]  /*28b0*/  IMAD.U32 R19, RZ, RZ, UR4 ;  /* 0x00000004ff137e24 */ /* 0x000fc6000f8e00ff */
[C---:B------:R-:W-:Y:S02]  /*28c0*/  LOP3.LUT P1, RZ, R10.reuse, 0xc, RZ, 0xc0, !PT ;  /* 0x0000000c0aff7812 */ /* 0x040fe4000782c0ff */
[C---:B------:R-:W-:Y:S02]  /*28d0*/  LOP3.LUT P0, RZ, R10.reuse, 0x3, RZ, 0xc0, !PT ;  /* 0x000000030aff7812 */ /* 0x040fe4000780c0ff */
[----:B------:R-:W-:Y:S02]  /*28e0*/  SEL R8, RZ, 0x1, P1 ;  /* 0x00000001ff087807 */ /* 0x000fe40000800000 */
[----:B------:R-:W-:-:S07]  /*28f0*/  LOP3.LUT P2, RZ, R10, 0x30, RZ, 0xc0, !PT ;  /* 0x000000300aff7812 */ /* 0x000fce000784c0ff */
[----:B------:R-:W-:Y:S01]  /*2900*/  @P1 IMAD.MOV R9, RZ, RZ, 0x1 ;  /* 0x00000001ff091424 */ /* 0x000fe200078e02ff */
[C---:B------:R-:W-:Y:S01]  /*2910*/  LOP3.LUT P1, RZ, R10.reuse, 0x300, RZ, 0xc0, !PT ;  /* 0x000003000aff7812 */ /* 0x040fe2000782c0ff */
[----:B------:R-:W-:Y:S01]  /*2920*/  @P0 IMAD.MOV R9, RZ, RZ, R8 ;  /* 0x000000ffff090224 */ /* 0x000fe200078e0208 */
[----:B------:R-:W-:-:S03]  /*2930*/  LOP3.LUT P0, RZ, R10, 0xc0, RZ, 0xc0, !PT ;  /* 0x000000c00aff7812 */ /* 0x000fc6000780c0ff */
[----:B------:R-:W-:Y:S02]  /*2940*/  VIADD R8, R9, 0x1 ;  /* 0x0000000109087836 */ /* 0x000fe40000000000 */
[----:B------:R-:W-:-:S04]  /*2950*/  @P2 IMAD.MOV R8, RZ, RZ, R9 ;  /* 0x000000ffff082224 */ /* 0x000fc800078e0209 */
[----:B------:R-:W-:-:S04]  /*2960*/  VIADD R9, R8, 0x1 ;  /* 0x0000000108097836 */ /* 0x000fc80000000000 */
[----:B------:R-:W-:Y:S01]  /*2970*/  @P0 IMAD.MOV R9, RZ, RZ, R8 ;  /* 0x000000ffff090224 */ /* 0x000fe200078e0208 */
[----:B------:R-:W-:-:S03]  /*2980*/  LOP3.LUT P0, RZ, R10, 0xc00, RZ, 0xc0, !PT ;  /* 0x00000c000aff7812 */ /* 0x000fc6000780c0ff */
[----:B------:R-:W-:Y:S02]  /*2990*/  VIADD R8, R9, 0x1 ;  /* 0x0000000109087836 */ /* 0x000fe40000000000 */
[----:B------:R-:W-:Y:S01]  /*29a0*/  @P1 IMAD.MOV R8, RZ, RZ, R9 ;  /* 0x000000ffff081224 */ /* 0x000fe200078e0209 */
[----:B------:R-:W-:-:S03]  /*29b0*/  LOP3.LUT P1, RZ, R10, 0x3000, RZ, 0xc0, !PT ;  /* 0x000030000aff7812 */ /* 0x000fc6000782c0ff */
        /* <DEDUP_REMOVED lines=17> */
[----:B------:R-:W-:Y:S02]  /*2ad0*/  LOP3.LUT P1, RZ, R10, 0x3000000, RZ, 0xc0, !PT ;  /* 0x030000000aff7812 */ /* 0x000fe4000782c0ff */
[----:B------:R-:W-:Y:S01]  /*2ae0*/  SHF.R.U32.HI R9, RZ, 0x2, R4 ;  /* 0x00000002ff097819 */ /* 0x000fe20000011604 */
[----:B------:R-:W-:-:S03]  /*2af0*/  VIADD R11, R8, 0x1 ;  /* 0x00000001080b7836 */ /* 0x000fc60000000000 */
[----:B------:R-:W-:Y:S01]  /*2b00*/  LOP3.LUT R9, R9, R4, RZ, 0x3c, !PT ;  /* 0x0000000409097212 */ /* 0x000fe200078e3cff */
[----:B------:R-:W-:Y:S01]  /*2b10*/  @P0 IMAD.MOV R11, RZ, RZ, R8 ;  /* 0x000000ffff0b0224 */ /* 0x000fe200078e0208 */
[C---:B------:R-:W-:Y:S01]  /*2b20*/  LOP3.LUT P0, RZ, R10.reuse, 0xc000000, RZ, 0xc0, !PT ;  /* 0x0c0000000aff7812 */ /* 0x040fe2000780c0ff */
[----:B------:R-:W-:Y:S02]  /*2b30*/  IMAD.SHL.U32 R4, R7, 0x10, RZ ;  /* 0x0000001007047824 */ /* 0x000fe400078e00ff */
[----:B------:R-:W-:Y:S02]  /*2b40*/  IMAD.SHL.U32 R8, R9, 0x2, RZ ;  /* 0x0000000209087824 */ /* 0x000fe400078e00ff */
[----:B------:R-:W-:Y:S02]  /*2b50*/  VIADD R14, R11, 0x1 ;  /* 0x000000010b0e7836 */ /* 0x000fe40000000000 */
[----:B------:R-:W-:Y:S01]  /*2b60*/  @P1 IMAD.MOV R14, RZ, RZ, R11 ;  /* 0x000000ffff0e1224 */ /* 0x000fe200078e020b */
[----:B------:R-:W-:-:S02]  /*2b70*/  LOP3.LUT P1, RZ, R10, 0x30000000, RZ, 0xc0, !PT ;  /* 0x300000000aff7812 */ /* 0x000fc4000782c0ff */
[----:B------:R-:W-:Y:S01]  /*2b80*/  LOP3.LUT R4, R9, R8, R4, 0x96, !PT ;  /* 0x0000000809047212 */ /* 0x000fe200078e9604 */
[----:B------:R-:W-:Y:S02]  /*2b90*/  VIADD R11, R14, 0x1 ;  /* 0x000000010e0b7836 */ /* 0x000fe40000000000 */
[----:B------:R-:W-:Y:S01]  /*2ba0*/  @P0 IMAD.MOV R11, RZ, RZ, R14 ;  /* 0x000000ffff0b0224 */ /* 0x000fe200078e020e */
[----:B------:R-:W-:Y:S02]  /*2bb0*/  ISETP.GE.U32.AND P0, PT, R10, 0x40000000, PT ;  /* 0x400000000a00780c */ /* 0x000fe40003f06070 */
[----:B------:R-:W-:Y:S01]  /*2bc0*/  LOP3.LUT R9, R4, R7, RZ, 0x3c, !PT ;  /* 0x0000000704097212 */ /* 0x000fe200078e3cff */
[----:B------:R-:W-:-:S03]  /*2bd0*/  VIADD R4, R11, 0x1 ;  /* 0x000000010b047836 */ /* 0x000fc60000000000 */
[----:B------:R-:W-:Y:S01]  /*2be0*/  IADD3 R10, PT, PT, R9, 0xb0f8a, R6 ;  /* 0x000b0f8a090a7810 */ /* 0x000fe20007ffe006 */
[----:B------:R-:W-:-:S03]  /*2bf0*/  @P1 IMAD.MOV R4, RZ, RZ, R11 ;  /* 0x000000ffff041224 */ /* 0x000fc600078e020b */
[----:B------:R-:W-:Y:S01]  /*2c00*/  LOP3.LUT P1, RZ, R10, 0x3, RZ, 0xc0, !PT ;  /* 0x000000030aff7812 */ /* 0x000fe2000782c0ff */
[----:B------:R-:W-:Y:S02]  /*2c10*/  VIADD R8, R4, 0x1 ;  /* 0x0000000104087836 */ /* 0x000fe40000000000 */
[----:B------:R-:W-:Y:S01]  /*2c20*/  @P0 IMAD.MOV R8, RZ, RZ, R4 ;  /* 0x000000ffff080224 */ /* 0x000fe200078e0204 */
[----:B------:R-:W-:-:S03]  /*2c30*/  LOP3.LUT P0, RZ, R10, 0xc, RZ, 0xc0, !PT ;  /* 0x0000000c0aff7812 */ /* 0x000fc6000780c0ff */
[----:B------:R-:W-:-:S06]  /*2c40*/  VIADD R4, R8, 0x1 ;  /* 0x0000000108047836 */ /* 0x000fcc0000000000 */
        /* <DEDUP_REMOVED lines=34> */
[----:B------:R-:W-:Y:S02]  /*2e70*/  SHF.R.U32.HI R4, RZ, 0x2, R5 ;  /* 0x00000002ff047819 */ /* 0x000fe40000011605 */
[----:B------:R-:W-:Y:S01]  /*2e80*/  LOP3.LUT P0, RZ, R10, 0xc000000, RZ, 0xc0, !PT ;  /* 0x0c0000000aff7812 */ /* 0x000fe2000780c0ff */
[----:B------:R-:W-:Y:S01]  /*2e90*/  VIADD R11, R8, 0x1 ;  /* 0x00000001080b7836 */ /* 0x000fe20000000000 */
[----:B------:R-:W-:Y:S01]  /*2ea0*/  LOP3.LUT R4, R4, R5, RZ, 0x3c, !PT ;  /* 0x0000000504047212 */ /* 0x000fe200078e3cff */
[----:B------:R-:W-:Y:S02]  /*2eb0*/  IMAD.SHL.U32 R5, R9, 0x10, RZ ;  /* 0x0000001009057824 */ /* 0x000fe400078e00ff */
[----:B------:R-:W-:Y:S01]  /*2ec0*/  @P1 IMAD.MOV R11, RZ, RZ, R8 ;  /* 0x000000ffff0b1224 */ /* 0x000fe200078e0208 */
[----:B------:R-:W-:Y:S01]  /*2ed0*/  LOP3.LUT P1, RZ, R10, 0x30000000, RZ, 0xc0, !PT ;  /* 0x300000000aff7812 */ /* 0x000fe2000782c0ff */
[----:B------:R-:W-:-:S02]  /*2ee0*/  IMAD.SHL.U32 R8, R4, 0x2, RZ ;  /* 0x0000000204087824 */ /* 0x000fc400078e00ff */
[----:B------:R-:W-:-:S03]  /*2ef0*/  VIADD R14, R11, 0x1 ;  /* 0x000000010b0e7836 */ /* 0x000fc60000000000 */
[----:B------:R-:W-:Y:S01]  /*2f00*/  LOP3.LUT R8, R4, R8, R5, 0x96, !PT ;  /* 0x0000000804087212 */ /* 0x000fe200078e9605 */
[----:B------:R-:W-:Y:S01]  /*2f10*/  @P0 IMAD.MOV R14, RZ, RZ, R11 ;  /* 0x000000ffff0e0224 */ /* 0x000fe200078e020b */
[----:B------:R-:W-:Y:S02]  /*2f20*/  ISETP.GE.U32.AND P0, PT, R10, 0x40000000, PT ;  /* 0x400000000a00780c */ /* 0x000fe40003f06070 */
[----:B------:R-:W-:Y:S01]  /*2f30*/  LOP3.LUT R5, R8, R9, RZ, 0x3c, !PT ;  /* 0x0000000908057212 */ /* 0x000fe200078e3cff */
[----:B------:R-:W-:Y:S01]  /*2f40*/  VIADD R4, R14, 0x1 ;  /* 0x000000010e047836 */ /* 0x000fe20000000000 */
[----:B------:R-:W-:Y:S01]  /*2f50*/  SHF.R.U32.HI R11, RZ, 0x2, R2 ;  /* 0x00000002ff0b7819 */ /* 0x000fe20000011602 */
[----:B------:R-:W-:Y:S01]  /*2f60*/  @P1 IMAD.MOV R4, RZ, RZ, R14 ;  /* 0x000000ffff041224 */ /* 0x000fe200078e020e */
[----:B------:R-:W-:Y:S02]  /*2f70*/  IADD3 R8, PT, PT, R5, 0x10974f, R6 ;  /* 0x0010974f05087810 */ /* 0x000fe40007ffe006 */
[----:B------:R-:W-:Y:S01]  /*2f80*/  LOP3.LUT R11, R11, R2, RZ, 0x3c, !PT ;  /* 0x000000020b0b7212 */ /* 0x000fe200078e3cff */
[----:B------:R-:W-:Y:S01]  /*2f90*/  VIADD R10, R4, 0x1 ;  /* 0x00000001040a7836 */ /* 0x000fe20000000000 */
[----:B------:R-:W-:Y:S01]  /*2fa0*/  LOP3.LUT P1, RZ, R8, 0x3, RZ, 0xc0, !PT ;  /* 0x0000000308ff7812 */ /* 0x000fe2000782c0ff */
[----:B------:R-:W-:-:S02]  /*2fb0*/  IMAD.SHL.U32 R2, R5, 0x10, RZ ;  /* 0x0000001005027824 */ /* 0x000fc400078e00ff */
        /* <DEDUP_REMOVED lines=37> */
[----:B------:R-:W-:Y:S01]  /*3210*/  LOP3.LUT P0, RZ, R8, 0xc000000, RZ, 0xc0, !PT ;  /* 0x0c00000008ff7812 */ /* 0x000fe2000780c0ff */
[----:B------:R-:W-:Y:S02]  /*3220*/  IMAD.SHL.U32 R4, R11, 0x2, RZ ;  /* 0x000000020b047824 */ /* 0x000fe400078e00ff */
[----:B------:R-:W-:-:S03]  /*3230*/  VIADD R14, R10, 0x1 ;  /* 0x000000010a0e7836 */ /* 0x000fc60000000000 */
[----:B------:R-:W-:Y:S01]  /*3240*/  LOP3.LUT R2, R11, R4, R2, 0x96, !PT ;  /* 0x000000040b027212 */ /* 0x000fe200078e9602 */
[----:B------:R-:W-:Y:S01]  /*3250*/  @P1 IMAD.MOV R14, RZ, RZ, R10 ;  /* 0x000000ffff0e1224 */ /* 0x000fe200078e020a */
[----:B------:R-:W-:Y:S02]  /*3260*/  LOP3.LUT P1, RZ, R8, 0x30000000, RZ, 0xc0, !PT ;  /* 0x3000000008ff7812 */ /* 0x000fe4000782c0ff */
[----:B------:R-:W-:Y:S01]  /*3270*/  LOP3.LUT R11, R2, R5, RZ, 0x3c, !PT ;  /* 0x00000005020b7212 */ /* 0x000fe200078e3cff */
[----:B------:R-:W-:Y:S02]  /*3280*/  VIADD R10, R14, 0x1 ;  /* 0x000000010e0a7836 */ /* 0x000fe40000000000 */
[----:B------:R-:W-:Y:S01]  /*3290*/  @P0 IMAD.MOV R10, RZ, RZ, R14 ;  /* 0x000000ffff0a0224 */ /* 0x000fe200078e020e */
[----:B------:R-:W-:Y:S02]  /*32a0*/  ISETP.GE.U32.AND P0, PT, R8, 0x40000000, PT ;  /* 0x400000000800780c */ /* 0x000fe40003f06070 */
[----:B------:R-:W-:Y:S01]  /*32b0*/  IADD3 R8, PT, PT, R11, 0x161f14, R6 ;  /* 0x00161f140b087810 */ /* 0x000fe20007ffe006 */
        /* <DEDUP_REMOVED lines=54> */
[----:B------:R-:W-:Y:S02]  /*3620*/  VIADD R2, R14, 0x1 ;  /* 0x000000010e027836 */ /* 0x000fe40000000000 */
[----:B------:R-:W-:Y:S01]  /*3630*/  @P1 IMAD.MOV R2, RZ, RZ, R14 ;  /* 0x000000ffff021224 */ /* 0x000fe200078e020e */
[----:B------:R-:W-:-:S03]  /*3640*/  IADD3 R8, PT, PT, R3, 0x1ba6d9, R6 ;  /* 0x001ba6d903087810 */ /* 0x000fc60007ffe006 */
[----:B------:R-:W-:Y:S01]  /*3650*/  VIADD R4, R2, 0x1 ;  /* 0x0000000102047836 */ /* 0x000fe20000000000 */
[----:B------:R-:W-:-:S03]  /*3660*/  LOP3.LUT P1, RZ, R8, 0x3, RZ, 0xc0, !PT ;  /* 0x0000000308ff7812 */ /* 0x000fc6000782c0ff */
        /* <DEDUP_REMOVED lines=315> */
[----:B------:R-:W-:-:S03]  /*4a20*/  LOP3.LUT R2, R2, R7, RZ, 0x3c, !PT ;  /* 0x0000000702027212 */ /* 0x000fc600078e3cff */
[----:B------:R-:W-:Y:S01]  /*4a30*/  @P1 IMAD.MOV R10, RZ, RZ, R3 ;  /* 0x000000ffff0a1224 */ /* 0x000fe200078e0203 */
[----:B------:R-:W-:Y:S01]  /*4a40*/  LOP3.LUT P1, RZ, R8, 0x30000000, RZ, 0xc0, !PT ;  /* 0x3000000008ff7812 */ /* 0x000fe2000782c0ff */
[----:B------:R-:W-:Y:S02]  /*4a50*/  IMAD.SHL.U32 R4, R2, 0x2, RZ ;  /* 0x0000000202047824 */ /* 0x000fe400078e00ff */
[----:B------:R-:W-:Y:S02]  /*4a60*/  IMAD.SHL.U32 R3, R17, 0x10, RZ ;  /* 0x0000001011037824 */ /* 0x000fe400078e00ff */
[----:B------:R-:W-:Y:S02]  /*4a70*/  VIADD R7, R10, 0x1 ;  /* 0x000000010a077836 */ /* 0x000fe40000000000 */
[----:B------:R-:W-:Y:S01]  /*4a80*/  @P0 IMAD.MOV R7, RZ, RZ, R10 ;  /* 0x000000ffff070224 */ /* 0x000fe200078e020a */
[----:B------:R-:W-:Y:S02]  /*4a90*/  LOP3.LUT R4, R2, R4, R3, 0x96, !PT ;  /* 0x0000000402047212 */ /* 0x000fe400078e9603 */
[----:B------:R-:W-:Y:S01]  /*4aa0*/  ISETP.GE.U32.AND P0, PT, R8, 0x40000000, PT ;  /* 0x400000000800780c */ /* 0x000fe20003f06070 */
[----:B------:R-:W-:Y:S01]  /*4ab0*/  VIADD R2, R7, 0x1 ;  /* 0x0000000107027836 */ /* 0x000fe20000000000 */
[----:B------:R-:W-:Y:S01]  /*4ac0*/  LOP3.LUT R3, R4, R17, RZ, 0x3c, !PT ;  /* 0x0000001104037212 */ /* 0x000fe200078e3cff */
[----:B------:R-:W-:-:S03]  /*4ad0*/  @P1 IMAD.MOV R2, RZ, RZ, R7 ;  /* 0x000000ffff021224 */ /* 0x000fc600078e0207 */
[C---:B------:R-:W-:Y:S01]  /*4ae0*/  IADD3 R8, PT, PT, R3.reuse, 0x3cd577, R6 ;  /* 0x003cd57703087810 */ /* 0x040fe20007ffe006 */
[----:B------:R-:W-:Y:S02]  /*4af0*/  VIADD R4, R2, 0x1 ;  /* 0x0000000102047836 */ /* 0x000fe40000000000 */
[----:B------:R-:W-:Y:S01]  /*4b00*/  IMAD.SHL.U32 R7, R3, 0x10, RZ ;  /* 0x0000001003077824 */ /* 0x000fe200078e00ff */
        /* <DEDUP_REMOVED lines=152> */
[C---:B------:R-:W-:Y:S01]  /*5490*/  LOP3.LUT P1, RZ, R9.reuse, 0x30000000, RZ, 0xc0, !PT ;  /* 0x3000000009ff7812 */ /* 0x040fe2000782c0ff */
        /* <DEDUP_REMOVED lines=86> */
[----:B--2---:R-:W-:Y:S01]  /*5a00*/  ISETP.EQ.U32.AND P0, PT, R16, UR5, PT ;  /* 0x0000000510007c0c */ /* 0x004fe2000bf02070 */
[----:B------:R-:W0:Y:S02]  /*5a10*/  LDC.64 R8, c[0x0][0x380] ;  /* 0x0000e000ff087b82 */ /* 0x000e240000000a00 */
[----:B------:R-:W-:-:S04]  /*5a20*/  VIADD R14, R10, 0x1 ;  /* 0x000000010a0e7836 */ /* 0x000fc80000000000 */
[----:B------:R-:W-:Y:S02]  /*5a30*/  @P1 IMAD.MOV R14, RZ, RZ, R10 ;  /* 0x000000ffff0e1224 */ /* 0x000fe400078e020a */
[----:B------:R-:W1:Y:S03]  /*5a40*/  LDC.64 R10, c[0x0][0x388] ;  /* 0x0000e200ff0a7b82 */ /* 0x000e660000000a00 */
[----:B------:R-:W-:-:S13]  /*5a50*/  CREDUX.MAX.S32 UR10, R14 ;  /* 0x000000000e0a72cc */ /* 0x000fda0000000200 */
[----:B------:R-:W-:-:S05]  /*5a60*/  IMAD.U32 R21, RZ, RZ, UR10 ;  /* 0x0000000aff157e24 */ /* 0x000fca000f8e00ff */
[----:B0-----:R3:W-:Y:S04]  /*5a70*/  @P0 REDG.E.MAX.S32.STRONG.GPU desc[UR8][R8.64], R21 ;  /* 0x000000150800098e */ /* 0x0017e8000d12e308 */
[----:B-1----:R3:W-:Y:S04]  /*5a80*/  @P0 REDG.E.ADD.64.STRONG.GPU desc[UR8][R10.64], R18 ;  /* 0x000000120a00098e */ /* 0x0027e8000c12e508 */
[----:B------:R-:W2:Y:S01]  /*5a90*/  LDG.E.64 R16, desc[UR8][R10.64] ;  /* 0x000000080a107981 */ /* 0x000ea2000c1e1b00 */
[----:B------:R-:W-:Y:S01]  /*5aa0*/  SHF.R.U32.HI R14, RZ, 0x2, R3 ;  /* 0x00000002ff0e7819 */ /* 0x000fe20000011603 */
[----:B------:R-:W-:-:S03]  /*5ab0*/  VIADD R6, R6, 0x587c50 ;  /* 0x00587c5006067836 */ /* 0x000fc60000000000 */
[----:B------:R-:W-:Y:S01]  /*5ac0*/  LOP3.LUT R14, R14, R3, RZ, 0x3c, !PT ;  /* 0x000000030e0e7212 */ /* 0x000fe200078e3cff */
[----:B------:R-:W-:Y:S01]  /*5ad0*/  IMAD.SHL.U32 R3, R2, 0x10, RZ ;  /* 0x0000001002037824 */ /* 0x000fe200078e00ff */
[----:B--2---:R-:W-:-:S03]  /*5ae0*/  ISETP.GE.U32.AND P0, PT, R16, R15, PT ;  /* 0x0000000f1000720c */ /* 0x004fc60003f06070 */
[----:B------:R-:W-:Y:S01]  /*5af0*/  IMAD.SHL.U32 R16, R14, 0x2, RZ ;  /* 0x000000020e107824 */ /* 0x000fe200078e00ff */
[----:B------:R-:W-:-:S04]  /*5b00*/  ISETP.GE.U32.AND.EX P0, PT, R17, R0, PT, P0 ;  /* 0x000000001100720c */ /* 0x000fc80003f06100 */
[----:B------:R-:W-:-:S04]  /*5b10*/  LOP3.LUT R3, R14, R16, R3, 0x96, !PT ;  /* 0x000000100e037212 */ /* 0x000fc800078e9603 */
[----:B------:R-:W-:-:S05]  /*5b20*/  LOP3.LUT R3, R3, R2, RZ, 0x3c, !PT ;  /* 0x0000000203037212 */ /* 0x000fca00078e3cff */
[----:B---3--:R-:W-:Y:S05]  /*5b30*/  @!P0 BRA `(.L_x_11) ;  /* 0xffffffcc000c8947 */ /* 0x008fea000383ffff */
[----:B------:R-:W-:Y:S05]  /*5b40*/  EXIT ;  /* 0x000000000000794d */ /* 0x000fea0003800000 */
.L_x_12:
[----:B------:R-:W-:-:S00]  /*5b50*/  BRA `(.L_x_12) ;  /* 0xfffffffc00fc7947 */ /* 0x000fc0000383ffff */
[----:B------:R-:W-:-:S00]  /*5b60*/  NOP ;  /* 0x0000000000007918 */ /* 0x000fc00000000000 */
        /* <DEDUP_REMOVED lines=9> */
.L_x_15:


//--------------------- .text._Z8sim_stopPyPbPi   --------------------------
	.section	.text._Z8sim_stopPyPbPi,"ax",@progbits
	.align	128
        .global         _Z8sim_stopPyPbPi
        .type           _Z8sim_stopPyPbPi,@function
        .size           _Z8sim_stopPyPbPi,(.L_x_16 - _Z8sim_stopPyPbPi)
        .other          _Z8sim_stopPyPbPi,@"STO_CUDA_ENTRY STV_DEFAULT"
_Z8sim_stopPyPbPi:
.text._Z8sim_stopPyPbPi:
[----:B------:R-:W-:Y:S08]  /*0000*/  LDC R1, c[0x0][0x37c] ;  /* 0x0000df00ff017b82 */ /* 0x000ff00000000800 */
[----:B------:R-:W0:Y:S01]  /*0010*/  LDC.64 R4, c[0x0][0x390] ;  /* 0x0000e400ff047b82 */ /* 0x000e220000000a00 */
[----:B------:R-:W0:Y:S07]  /*0020*/  LDCU.64 UR4, c[0x0][0x358] ;  /* 0x00006b00ff0477ac */ /* 0x000e2e0008000a00 */
[----:B------:R-:W1:Y:S01]  /*0030*/  LDC.64 R2, c[0x0][0x380] ;  /* 0x0000e000ff027b82 */ /* 0x000e620000000a00 */
[----:B0-----:R-:W2:Y:S04]  /*0040*/  LDG.E R4, desc[UR4][R4.64] ;  /* 0x0000000404047981 */ /* 0x001ea8000c1e1900 */
[----:B-1----:R-:W3:Y:S01]  /*0050*/  LDG.E.64 R2, desc[UR4][R2.64] ;  /* 0x0000000402027981 */ /* 0x002ee2000c1e1b00 */
[----:B------:R-:W-:-:S04]  /*0060*/  IMAD.MOV.U32 R7, RZ, RZ, -0x400 ;  /* 0xfffffc00ff077424 */ /* 0x000fc800078e00ff */
[----:B--2---:R-:W-:-:S05]  /*0070*/  IMAD R7, R4, R7, 0x3b9aca00 ;  /* 0x3b9aca0004077424 */ /* 0x004fca00078e0207 */
[----:B---3--:R-:W-:Y:S02]  /*0080*/  ISETP.GE.U32.AND P0, PT, R2, R7, PT ;  /* 0x000000070200720c */ /* 0x008fe40003f06070 */
[----:B------:R-:W-:-:S04]  /*0090*/  SHF.R.S32.HI R7, RZ, 0x1f, R7 ;  /* 0x0000001fff077819 */ /* 0x000fc80000011407 */
[----:B------:R-:W-:-:S13]  /*00a0*/  ISETP.GE.U32.AND.EX P0, PT, R3, R7, PT, P0 ;  /* 0x000000070300720c */ /* 0x000fda0003f06100 */
[----:B------:R-:W-:Y:S05]  /*00b0*/  @P0 BRA `(.L_x_13) ;  /* 0x0000000000240947 */ /* 0x000fea0003800000 */
[----:B------:R-:W-:-:S04]  /*00c0*/  IADD3 R5, PT, PT, -R4, 0x3b9aca00, RZ ;  /* 0x3b9aca0004057810 */ /* 0x000fc80007ffe1ff */
[----:B------:R-:W-:Y:S02]  /*00d0*/  ISETP.GE.U32.AND P0, PT, R2, R5, PT ;  /* 0x000000050200720c */ /* 0x000fe40003f06070 */
[----:B------:R-:W-:-:S04]  /*00e0*/  SHF.R.S32.HI R5, RZ, 0x1f, R5 ;  /* 0x0000001fff057819 */ /* 0x000fc80000011405 */
[----:B------:R-:W-:-:S13]  /*00f0*/  ISETP.GE.U32.AND.EX P0, PT, R3, R5, PT, P0 ;  /* 0x000000050300720c */ /* 0x000fda0003f06100 */
[----:B------:R-:W-:Y:S05]  /*0100*/  @!P0 EXIT ;  /* 0x000000000000894d */ /* 0x000fea0003800000 */
[----:B------:R-:W0:Y:S01]  /*0110*/  LDC.64 R2, c[0x0][0x388] ;  /* 0x0000e200ff027b82 */ /* 0x000e220000000a00 */
[----:B------:R-:W-:-:S05]  /*0120*/  IMAD.MOV.U32 R0, RZ, RZ, 0x1 ;  /* 0x00000001ff007424 */ /* 0x000fca00078e00ff */
[----:B0-----:R-:W-:Y:S01]  /*0130*/  STG.E.U8 desc[UR4][R2.64], R0 ;  /* 0x0000000002007986 */ /* 0x001fe2000c101104 */
[----:B------:R-:W-:Y:S05]  /*0140*/  EXIT ;  /* 0x000000000000794d */ /* 0x000fea0003800000 */
.L_x_13:
[----:B------:R-:W0:Y:S01]  /*0150*/  LDC.64 R2, c[0x0][0x388] ;  /* 0x0000e200ff027b82 */ /* 0x000e220000000a00 */
[----:B------:R-:W-:-:S05]  /*0160*/  IMAD.MOV.U32 R0, RZ, RZ, 0x1 ;  /* 0x00000001ff007424 */ /* 0x000fca00078e00ff */
[----:B0-----:R-:W-:Y:S01]  /*0170*/  STG.E.U8 desc[UR4][R2.64], R0 ;  /* 0x0000000002007986 */ /* 0x001fe2000c101104 */
[----:B------:R-:W-:Y:S05]  /*0180*/  EXIT ;  /* 0x000000000000794d */ /* 0x000fea0003800000 */
.L_x_14:
        /* <DEDUP_REMOVED lines=15> */
.L_x_16:


//--------------------- .nv.global.init           --------------------------
	.section	.nv.global.init,"aw",@progbits
	.align	4
.nv.global.init:
	.type		mrg32k3aM1SubSeq,@object
	.size		mrg32k3aM1SubSeq,(mrg32k3aM2SubSeq - mrg32k3aM1SubSeq)
mrg32k3aM1SubSeq:
        /*0000*/ 	.byte	0x0b, 0xcc, 0xee, 0x04, 0x73, 0x29, 0x8b, 0x6f, 0xf6, 0x53, 0x03, 0xf6, 0x23, 0xf6, 0xea, 0xda
        /* <DEDUP_REMOVED lines=125> */
	.type		mrg32k3aM2SubSeq,@object
	.size		mrg32k3aM2SubSeq,(mrg32k3aM1 - mrg32k3aM2SubSeq)
mrg32k3aM2SubSeq:
        /* <DEDUP_REMOVED lines=126> */
	.type		mrg32k3aM1,@object
	.size		mrg32k3aM1,(mrg32k3aM1Seq - mrg32k3aM1)
mrg32k3aM1:
        /* <DEDUP_REMOVED lines=144> */
	.type		mrg32k3aM1Seq,@object
	.size		mrg32k3aM1Seq,(mrg32k3aM2 - mrg32k3aM1Seq)
mrg32k3aM1Seq:
        /* <DEDUP_REMOVED lines=144> */
	.type		mrg32k3aM2,@object
	.size		mrg32k3aM2,(mrg32k3aM2Seq - mrg32k3aM2)
mrg32k3aM2:
        /* <DEDUP_REMOVED lines=144> */
	.type		mrg32k3aM2Seq,@object
	.size		mrg32k3aM2Seq,(precalc_xorwow_matrix - mrg32k3aM2Seq)
mrg32k3aM2Seq:
        /* <DEDUP_REMOVED lines=144> */
	.type		precalc_xorwow_matrix,@object
	.size		precalc_xorwow_matrix,(precalc_xorwow_offset_matrix - precalc_xorwow_matrix)
precalc_xorwow_matrix:
        /* <DEDUP_REMOVED lines=6400> */
	.type		precalc_xorwow_offset_matrix,@object
	.size		precalc_xorwow_offset_matrix,(.L_1 - precalc_xorwow_offset_matrix)
precalc_xorwow_offset_matrix:
        /* <DEDUP_REMOVED lines=6400> */
.L_1:


//--------------------- .nv.shared.reserved.0     --------------------------
	.section	.nv.shared.reserved.0,"aw",@nobits
	.weak		__nv_reservedSMEM_offset_0_alias
	.size		__nv_reservedSMEM_offset_0_alias, 0, 64
	.other		__nv_reservedSMEM_offset_0_alias,@"STO_CUDA_RESERVED_SHARED STV_DEFAULT"
__nv_reservedSMEM_offset_0_alias:
	.zero		0
	.zero		64


//--------------------- .nv.constant0._Z9sim_rollsPiPyiPb --------------------------
	.section	.nv.constant0._Z9sim_rollsPiPyiPb,"a",@progbits
	.sectionflags	@""
	.align	4
.nv.constant0._Z9sim_rollsPiPyiPb:
	.zero		928


//--------------------- .nv.constant0._Z8sim_stopPyPbPi --------------------------
	.section	.nv.constant0._Z8sim_stopPyPbPi,"a",@progbits
	.sectionflags	@""
	.align	4
.nv.constant0._Z8sim_stopPyPbPi:
	.zero		920


//--------------------- SYMBOLS --------------------------

	.type		.nv.reservedSmem.offset0,@object
	.size		.nv.reservedSmem.offset0,0x4
